	.headerflags	@"EF_CUDA_TEXMODE_UNIFIED EF_CUDA_64BIT_ADDRESS EF_CUDA_SM86 EF_CUDA_VIRTUAL_SM(EF_CUDA_SM86)"
	.elftype	@"ET_EXEC"


//--------------------- .nv.info                  --------------------------
	.section	.nv.info,"",@"SHT_CUDA_INFO"
	.align	4


	//----- nvinfo : EIATTR_REGCOUNT
	.align		4
        /*0000*/ 	.byte	0x04, 0x2f
        /*0002*/ 	.short	(.L_2 - .L_1)
	.align		4
.L_1:
        /*0004*/ 	.word	index@(triton__0d1d2d3d4d5d6d7d8d9d10d11de12de)
        /*0008*/ 	.word	0x00000030


	//----- nvinfo : EIATTR_MAX_STACK_SIZE
	.align		4
.L_2:
        /*000c*/ 	.byte	0x04, 0x23
        /*000e*/ 	.short	(.L_4 - .L_3)
	.align		4
.L_3:
        /*0010*/ 	.word	index@(triton__0d1d2d3d4d5d6d7d8d9d10d11de12de)
        /*0014*/ 	.word	0x00000000


	//----- nvinfo : EIATTR_MIN_STACK_SIZE
	.align		4
.L_4:
        /*0018*/ 	.byte	0x04, 0x12
        /*001a*/ 	.short	(.L_6 - .L_5)
	.align		4
.L_5:
        /*001c*/ 	.word	index@(triton__0d1d2d3d4d5d6d7d8d9d10d11de12de)
        /*0020*/ 	.word	0x00000000


	//----- nvinfo : EIATTR_FRAME_SIZE
	.align		4
.L_6:
        /*0024*/ 	.byte	0x04, 0x11
        /*0026*/ 	.short	(.L_8 - .L_7)
	.align		4
.L_7:
        /*0028*/ 	.word	index@(triton__0d1d2d3d4d5d6d7d8d9d10d11de12de)
        /*002c*/ 	.word	0x00000000
.L_8:


//--------------------- .nv.info.triton__0d1d2d3d4d5d6d7d8d9d10d11de12de --------------------------
	.section	.nv.info.triton__0d1d2d3d4d5d6d7d8d9d10d11de12de,"",@"SHT_CUDA_INFO"
	.align	4


	//----- nvinfo : EIATTR_CUDA_API_VERSION
	.align		4
        /*0000*/ 	.byte	0x04, 0x37
        /*0002*/ 	.short	(.L_10 - .L_9)
.L_9:
        /*0004*/ 	.word	0x0000007b


	//----- nvinfo : EIATTR_SW2861232_WAR
	.align		4
.L_10:
        /*0008*/ 	.byte	0x01, 0x35
	.zero		2


	//----- nvinfo : EIATTR_PARAM_CBANK
	.align		4
        /*000c*/ 	.byte	0x04, 0x0a
        /*000e*/ 	.short	(.L_12 - .L_11)
	.align		4
.L_11:
        /*0010*/ 	.word	index@(.nv.constant0.triton__0d1d2d3d4d5d6d7d8d9d10d11de12de)
        /*0014*/ 	.short	0x0160
        /*0016*/ 	.short	0x0060


	//----- nvinfo : EIATTR_CBANK_PARAM_SIZE
	.align		4
.L_12:
        /*0018*/ 	.byte	0x03, 0x19
        /*001a*/ 	.short	0x0060


	//----- nvinfo : EIATTR_KPARAM_INFO
	.align		4
        /*001c*/ 	.byte	0x04, 0x17
        /*001e*/ 	.short	(.L_14 - .L_13)
.L_13:
        /*0020*/ 	.word	0x00000000
        /*0024*/ 	.short	0x000c
        /*0026*/ 	.short	0x005c
        /*0028*/ 	.byte	0x00, 0xf0, 0x11, 0x00


	//----- nvinfo : EIATTR_KPARAM_INFO
	.align		4
.L_14:
        /*002c*/ 	.byte	0x04, 0x17
        /*002e*/ 	.short	(.L_16 - .L_15)
.L_15:
        /*0030*/ 	.word	0x00000000
        /*0034*/ 	.short	0x000b
        /*0036*/ 	.short	0x0058
        /*0038*/ 	.byte	0x00, 0xf0, 0x11, 0x00


	//----- nvinfo : EIATTR_KPARAM_INFO
	.align		4
.L_16:
        /*003c*/ 	.byte	0x04, 0x17
        /*003e*/ 	.short	(.L_18 - .L_17)
.L_17:
        /*0040*/ 	.word	0x00000000
        /*0044*/ 	.short	0x000a
        /*0046*/ 	.short	0x0050
        /*0048*/ 	.byte	0x00, 0xf0, 0x21, 0x00


	//----- nvinfo : EIATTR_KPARAM_INFO
	.align		4
.L_18:
        /*004c*/ 	.byte	0x04, 0x17
        /*004e*/ 	.short	(.L_20 - .L_19)
.L_19:
        /*0050*/ 	.word	0x00000000
        /*0054*/ 	.short	0x0009
        /*0056*/ 	.short	0x0048
        /*0058*/ 	.byte	0x00, 0xf0, 0x21, 0x00


	//----- nvinfo : EIATTR_KPARAM_INFO
	.align		4
.L_20:
        /*005c*/ 	.byte	0x04, 0x17
        /*005e*/ 	.short	(.L_22 - .L_21)
.L_21:
        /*0060*/ 	.word	0x00000000
        /*0064*/ 	.short	0x0008
        /*0066*/ 	.short	0x0040
        /*0068*/ 	.byte	0x00, 0xf0, 0x21, 0x00


	//----- nvinfo : EIATTR_KPARAM_INFO
	.align		4
.L_22:
        /*006c*/ 	.byte	0x04, 0x17
        /*006e*/ 	.short	(.L_24 - .L_23)
.L_23:
        /*0070*/ 	.word	0x00000000
        /*0074*/ 	.short	0x0007
        /*0076*/ 	.short	0x0038
        /*0078*/ 	.byte	0x00, 0xf0, 0x21, 0x00


	//----- nvinfo : EIATTR_KPARAM_INFO
	.align		4
.L_24:
        /*007c*/ 	.byte	0x04, 0x17
        /*007e*/ 	.short	(.L_26 - .L_25)
.L_25:
        /*0080*/ 	.word	0x00000000
        /*0084*/ 	.short	0x0006
        /*0086*/ 	.short	0x0030
        /*0088*/ 	.byte	0x00, 0xf0, 0x21, 0x00


	//----- nvinfo : EIATTR_KPARAM_INFO
	.align		4
.L_26:
        /*008c*/ 	.byte	0x04, 0x17
        /*008e*/ 	.short	(.L_28 - .L_27)
.L_27:
        /*0090*/ 	.word	0x00000000
        /*0094*/ 	.short	0x0005
        /*0096*/ 	.short	0x0028
        /*0098*/ 	.byte	0x00, 0xf0, 0x21, 0x00


	//----- nvinfo : EIATTR_KPARAM_INFO
	.align		4
.L_28:
        /*009c*/ 	.byte	0x04, 0x17
        /*009e*/ 	.short	(.L_30 - .L_29)
.L_29:
        /*00a0*/ 	.word	0x00000000
        /*00a4*/ 	.short	0x0004
        /*00a6*/ 	.short	0x0020
        /*00a8*/ 	.byte	0x00, 0xf0, 0x21, 0x00


	//----- nvinfo : EIATTR_KPARAM_INFO
	.align		4
.L_30:
        /*00ac*/ 	.byte	0x04, 0x17
        /*00ae*/ 	.short	(.L_32 - .L_31)
.L_31:
        /*00b0*/ 	.word	0x00000000
        /*00b4*/ 	.short	0x0003
        /*00b6*/ 	.short	0x0018
        /*00b8*/ 	.byte	0x00, 0xf0, 0x21, 0x00


	//----- nvinfo : EIATTR_KPARAM_INFO
	.align		4
.L_32:
        /*00bc*/ 	.byte	0x04, 0x17
        /*00be*/ 	.short	(.L_34 - .L_33)
.L_33:
        /*00c0*/ 	.word	0x00000000
        /*00c4*/ 	.short	0x0002
        /*00c6*/ 	.short	0x0010
        /*00c8*/ 	.byte	0x00, 0xf0, 0x21, 0x00


	//----- nvinfo : EIATTR_KPARAM_INFO
	.align		4
.L_34:
        /*00cc*/ 	.byte	0x04, 0x17
        /*00ce*/ 	.short	(.L_36 - .L_35)
.L_35:
        /*00d0*/ 	.word	0x00000000
        /*00d4*/ 	.short	0x0001
        /*00d6*/ 	.short	0x0008
        /*00d8*/ 	.byte	0x00, 0xf0, 0x21, 0x00


	//----- nvinfo : EIATTR_KPARAM_INFO
	.align		4
.L_36:
        /*00dc*/ 	.byte	0x04, 0x17
        /*00de*/ 	.short	(.L_38 - .L_37)
.L_37:
        /*00e0*/ 	.word	0x00000000
        /*00e4*/ 	.short	0x0000
        /*00e6*/ 	.short	0x0000
        /*00e8*/ 	.byte	0x00, 0xf0, 0x21, 0x00


	//----- nvinfo : EIATTR_MAXREG_COUNT
	.align		4
.L_38:
        /*00ec*/ 	.byte	0x03, 0x1b
        /*00ee*/ 	.short	0x00ff


	//----- nvinfo : EIATTR_COOP_GROUP_MASK_REGIDS
	.align		4
        /*00f0*/ 	.byte	0x04, 0x29
        /*00f2*/ 	.short	(.L_40 - .L_39)


	//   ....[0]....
.L_39:
        /*00f4*/ 	.word	0xffffffff


	//   ....[1]....
        /*00f8*/ 	.word	0xffffffff


	//   ....[2]....
        /*00fc*/ 	.word	0xffffffff


	//   ....[3]....
        /*0100*/ 	.word	0xffffffff


	//   ....[4]....
        /*0104*/ 	.word	0xffffffff


	//   ....[5]....
        /*0108*/ 	.word	0xffffffff


	//   ....[6]....
        /*010c*/ 	.word	0xffffffff


	//   ....[7]....
        /*0110*/ 	.word	0xffffffff


	//   ....[8]....
        /*0114*/ 	.word	0xffffffff


	//   ....[9]....
        /*0118*/ 	.word	0xffffffff


	//   ....[10]....
        /*011c*/ 	.word	0xffffffff


	//   ....[11]....
        /*0120*/ 	.word	0xffffffff


	//   ....[12]....
        /*0124*/ 	.word	0xffffffff


	//   ....[13]....
        /*0128*/ 	.word	0xffffffff


	//   ....[14]....
        /*012c*/ 	.word	0xffffffff


	//   ....[15]....
        /*0130*/ 	.word	0xffffffff


	//----- nvinfo : EIATTR_COOP_GROUP_INSTR_OFFSETS
	.align		4
.L_40:
        /*0134*/ 	.byte	0x04, 0x28
        /*0136*/ 	.short	(.L_42 - .L_41)


	//   ....[0]....
.L_41:
        /*0138*/ 	.word	0x00000540


	//   ....[1]....
        /*013c*/ 	.word	0x00000560


	//   ....[2]....
        /*0140*/ 	.word	0x00000580


	//   ....[3]....
        /*0144*/ 	.word	0x000005a0


	//   ....[4]....
        /*0148*/ 	.word	0x000005c0


	//   ....[5]....
        /*014c*/ 	.word	0x00000620


	//   ....[6]....
        /*0150*/ 	.word	0x00000640


	//   ....[7]....
        /*0154*/ 	.word	0x00000660


	//   ....[8]....
        /*0158*/ 	.word	0x00001580


	//   ....[9]....
        /*015c*/ 	.word	0x000015a0


	//   ....[10]....
        /*0160*/ 	.word	0x000015c0


	//   ....[11]....
        /*0164*/ 	.word	0x000015e0


	//   ....[12]....
        /*0168*/ 	.word	0x00001600


	//   ....[13]....
        /*016c*/ 	.word	0x00001660


	//   ....[14]....
        /*0170*/ 	.word	0x00001680


	//   ....[15]....
        /*0174*/ 	.word	0x000016b0


	//----- nvinfo : EIATTR_EXIT_INSTR_OFFSETS
	.align		4
.L_42:
        /*0178*/ 	.byte	0x04, 0x1c
        /*017a*/ 	.short	(.L_44 - .L_43)


	//   ....[0]....
.L_43:
        /*017c*/ 	.word	0x00001e90


	//   ....[1]....
        /*0180*/ 	.word	0x00001eb0


	//----- nvinfo : EIATTR_MAX_THREADS
	.align		4
.L_44:
        /*0184*/ 	.byte	0x04, 0x05
        /*0186*/ 	.short	(.L_46 - .L_45)
.L_45:
        /*0188*/ 	.word	0x00000100
        /*018c*/ 	.word	0x00000001
        /*0190*/ 	.word	0x00000001
.L_46:


//--------------------- .nv.rel.action            --------------------------
	.section	.nv.rel.action,"",@"SHT_CUDA_RELOCINFO"
	.align	8
	.sectionentsize	8
        /*0000*/ 	.byte	0x73, 0x00, 0x00, 0x00, 0x00, 0x00, 0x00, 0x00, 0x00, 0x00, 0x00, 0x11, 0x25, 0x00, 0x05, 0x36


//--------------------- .nv.constant0.triton__0d1d2d3d4d5d6d7d8d9d10d11de12de --------------------------
	.section	.nv.constant0.triton__0d1d2d3d4d5d6d7d8d9d10d11de12de,"a",@progbits
	.align	4
.nv.constant0.triton__0d1d2d3d4d5d6d7d8d9d10d11de12de:
	.zero		448


//--------------------- .text.triton__0d1d2d3d4d5d6d7d8d9d10d11de12de --------------------------
	.section	.text.triton__0d1d2d3d4d5d6d7d8d9d10d11de12de,"ax",@progbits
	.sectionflags	@"SHF_BARRIERS=1"
	.sectioninfo	@"SHI_REGISTERS=48"
	.align	128
        .global         triton__0d1d2d3d4d5d6d7d8d9d10d11de12de
        .type           triton__0d1d2d3d4d5d6d7d8d9d10d11de12de,@function
        .size           triton__0d1d2d3d4d5d6d7d8d9d10d11de12de,(.L_x_2 - triton__0d1d2d3d4d5d6d7d8d9d10d11de12de)
        .other          triton__0d1d2d3d4d5d6d7d8d9d10d11de12de,@"STO_CUDA_ENTRY STV_DEFAULT"
triton__0d1d2d3d4d5d6d7d8d9d10d11de12de:
.text.triton__0d1d2d3d4d5d6d7d8d9d10d11de12de:
[----:B------:R-:W-:-:S02]  /*0000*/  MOV R1, c[0x0][0x28] ;  /* 0x00000a0000017a02 */ /* 0x000fc40000000f00 */
[----:B------:R-:W0:Y:S01]  /*0010*/  S2R R2, SR_TID.X ;  /* 0x0000000000027919 */ /* 0x000e220000002100 */
[----:B------:R-:W-:Y:S01]  /*0020*/  MOV R7, 0x2 ;  /* 0x0000000200077802 */ /* 0x000fe20000000f00 */
[----:B------:R-:W-:Y:S01]  /*0030*/  CS2R R8, SRZ ;  /* 0x0000000000087805 */ /* 0x000fe2000001ff00 */
[----:B------:R-:W-:Y:S01]  /*0040*/  CS2R R10, SRZ ;  /* 0x00000000000a7805 */ /* 0x000fe2000001ff00 */
[----:B------:R-:W1:Y:S01]  /*0050*/  S2R R0, SR_CTAID.X ;  /* 0x0000000000007919 */ /* 0x000e620000002500 */
[----:B------:R-:W-:Y:S01]  /*0060*/  ULDC.64 UR6, c[0x0][0x118] ;  /* 0x0000460000067ab9 */ /* 0x000fe20000000a00 */
[----:B0-----:R-:W-:-:S04]  /*0070*/  LOP3.LUT R38, R2, 0xff, RZ, 0xc0, !PT ;  /* 0x000000ff02267812 */ /* 0x001fc800078ec0ff */
[----:B------:R-:W-:-:S04]  /*0080*/  SHF.L.U32 R37, R38, 0x3, RZ ;  /* 0x0000000326257819 */ /* 0x000fc800000006ff */
[----:B------:R-:W-:Y:S01]  /*0090*/  IADD3 R4, R37, 0x800, RZ ;  /* 0x0000080025047810 */ /* 0x000fe20007ffe0ff */
[----:B-1----:R-:W-:-:S03]  /*00a0*/  IMAD R6, R0, 0x900, R37 ;  /* 0x0000090000067824 */ /* 0x002fc600078e0225 */
[----:B------:R-:W-:Y:S02]  /*00b0*/  ISETP.GE.U32.AND P1, PT, R4, 0x900, PT ;  /* 0x000009000400780c */ /* 0x000fe40003f26070 */
[----:B------:R-:W-:-:S05]  /*00c0*/  IADD3 R12, R6, 0x800, RZ ;  /* 0x00000800060c7810 */ /* 0x000fca0007ffe0ff */
[----:B------:R-:W-:-:S04]  /*00d0*/  IMAD.WIDE R12, R12, R7, c[0x0][0x170] ;  /* 0x00005c000c0c7625 */ /* 0x000fc800078e0207 */
[----:B------:R-:W-:Y:S02]  /*00e0*/  IMAD.WIDE R6, R6, R7, c[0x0][0x170] ;  /* 0x00005c0006067625 */ /* 0x000fe400078e0207 */
[----:B------:R-:W2:Y:S04]  /*00f0*/  @!P1 LDG.E.EL.128 R8, [R12.64] ;  /* 0x000000060c089981 */ /* 0x000ea8000c2e1d00 */
[----:B------:R-:W3:Y:S01]  /*0100*/  LDG.E.EL.128 R4, [R6.64] ;  /* 0x0000000606047981 */ /* 0x000ee2000c2e1d00 */
[C---:B------:R-:W-:Y:S02]  /*0110*/  LOP3.LUT P2, RZ, R2.reuse, 0x1f, RZ, 0xc0, !PT ;  /* 0x0000001f02ff7812 */ /* 0x040fe4000784c0ff */
[C---:B------:R-:W-:Y:S02]  /*0120*/  ISETP.GE.AND P3, PT, R2.reuse, 0x8, PT ;  /* 0x000000080200780c */ /* 0x040fe40003f66270 */
[----:B------:R-:W-:-:S02]  /*0130*/  LOP3.LUT P0, RZ, R2, 0x7, RZ, 0xc0, !PT ;  /* 0x0000000702ff7812 */ /* 0x000fc4000780c0ff */
[----:B------:R-:W-:Y:S02]  /*0140*/  MOV R36, 0x39e38e39 ;  /* 0x39e38e3900247802 */ /* 0x000fe40000000f00 */
[----:B------:R-:W-:Y:S02]  /*0150*/  ISETP.LT.AND P0, PT, R2, 0x8, !P0 ;  /* 0x000000080200780c */ /* 0x000fe40004701270 */
[----:B------:R-:W-:Y:S02]  /*0160*/  ISETP.NE.AND P4, PT, R38, RZ, PT ;  /* 0x000000ff2600720c */ /* 0x000fe40003f85270 */
[----:B--2---:R-:W-:Y:S02]  /*0170*/  SEL R15, R8, RZ, !P1 ;  /* 0x000000ff080f7207 */ /* 0x004fe40004800000 */
[----:B------:R-:W-:Y:S02]  /*0180*/  SEL R17, R10, RZ, !P1 ;  /* 0x000000ff0a117207 */ /* 0x000fe40004800000 */
[----:B---3--:R-:W-:-:S02]  /*0190*/  PRMT R8, R4, 0x7632, R8 ;  /* 0x0000763204087816 */ /* 0x008fc40000000008 */
[----:B------:R-:W-:Y:S02]  /*01a0*/  SHF.L.U32 R10, R4, 0x10, RZ ;  /* 0x00000010040a7819 */ /* 0x000fe400000006ff */
[----:B------:R-:W-:Y:S02]  /*01b0*/  PRMT R4, R15, 0x7632, R4 ;  /* 0x000076320f047816 */ /* 0x000fe40000000004 */
[----:B------:R-:W-:Y:S02]  /*01c0*/  SEL R16, R9, RZ, !P1 ;  /* 0x000000ff09107207 */ /* 0x000fe40004800000 */
[----:B------:R-:W-:Y:S02]  /*01d0*/  SHF.L.U32 R15, R15, 0x10, RZ ;  /* 0x000000100f0f7819 */ /* 0x000fe400000006ff */
[----:B------:R-:W-:Y:S02]  /*01e0*/  SHF.L.U32 R13, R4, 0x10, RZ ;  /* 0x00000010040d7819 */ /* 0x000fe400000006ff */
[C---:B------:R-:W-:Y:S01]  /*01f0*/  PRMT R12, R16.reuse, 0x7632, R12 ;  /* 0x00007632100c7816 */ /* 0x040fe2000000000c */
[----:B------:R-:W-:Y:S01]  /*0200*/  FMUL R15, R15, R15 ;  /* 0x0000000f0f0f7220 */ /* 0x000fe20000400000 */
[----:B------:R-:W-:Y:S01]  /*0210*/  SHF.L.U32 R16, R16, 0x10, RZ ;  /* 0x0000001010107819 */ /* 0x000fe200000006ff */
[----:B------:R-:W-:Y:S01]  /*0220*/  FMUL R13, R13, R13 ;  /* 0x0000000d0d0d7220 */ /* 0x000fe20000400000 */
[----:B------:R-:W-:-:S02]  /*0230*/  SHF.L.U32 R12, R12, 0x10, RZ ;  /* 0x000000100c0c7819 */ /* 0x000fc400000006ff */
[----:B------:R-:W-:Y:S01]  /*0240*/  FSEL R15, R15, -RZ, !P1 ;  /* 0x800000ff0f0f7208 */ /* 0x000fe20004800000 */
[----:B------:R-:W-:Y:S01]  /*0250*/  FMUL R16, R16, R16 ;  /* 0x0000001010107220 */ /* 0x000fe20000400000 */
[----:B------:R-:W-:Y:S01]  /*0260*/  SHF.L.U32 R8, R8, 0x10, RZ ;  /* 0x0000001008087819 */ /* 0x000fe200000006ff */
[----:B------:R-:W-:Y:S01]  /*0270*/  FMUL R12, R12, R12 ;  /* 0x0000000c0c0c7220 */ /* 0x000fe20000400000 */
[----:B------:R-:W-:Y:S01]  /*0280*/  FSEL R13, R13, -RZ, !P1 ;  /* 0x800000ff0d0d7208 */ /* 0x000fe20004800000 */
[----:B------:R-:W-:Y:S01]  /*0290*/  FFMA R15, R10, R10, R15 ;  /* 0x0000000a0a0f7223 */ /* 0x000fe2000000000f */
[----:B------:R-:W-:Y:S02]  /*02a0*/  PRMT R9, R5, 0x7632, R9 ;  /* 0x0000763205097816 */ /* 0x000fe40000000009 */
[----:B------:R-:W-:Y:S01]  /*02b0*/  FSEL R12, R12, -RZ, !P1 ;  /* 0x800000ff0c0c7208 */ /* 0x000fe20004800000 */
[----:B------:R-:W-:Y:S01]  /*02c0*/  FFMA R10, R8, R8, R13 ;  /* 0x00000008080a7223 */ /* 0x000fe2000000000d */
[----:B------:R-:W-:-:S02]  /*02d0*/  SHF.L.U32 R9, R9, 0x10, RZ ;  /* 0x0000001009097819 */ /* 0x000fc400000006ff */
[----:B------:R-:W-:Y:S01]  /*02e0*/  PRMT R8, R17, 0x7632, R8 ;  /* 0x0000763211087816 */ /* 0x000fe20000000008 */
[----:B------:R-:W-:Y:S01]  /*02f0*/  FADD R10, R15, R10 ;  /* 0x0000000a0f0a7221 */ /* 0x000fe20000000000 */
[----:B------:R-:W-:Y:S01]  /*0300*/  SHF.L.U32 R17, R17, 0x10, RZ ;  /* 0x0000001011117819 */ /* 0x000fe200000006ff */
[----:B------:R-:W-:Y:S01]  /*0310*/  FFMA R12, R9, R9, R12 ;  /* 0x00000009090c7223 */ /* 0x000fe2000000000c */
[----:B------:R-:W-:Y:S02]  /*0320*/  SHF.L.U32 R14, R5, 0x10, RZ ;  /* 0x00000010050e7819 */ /* 0x000fe400000006ff */
[----:B------:R-:W-:Y:S01]  /*0330*/  FSEL R13, R16, -RZ, !P1 ;  /* 0x800000ff100d7208 */ /* 0x000fe20004800000 */
[----:B------:R-:W-:Y:S01]  /*0340*/  FMUL R17, R17, R17 ;  /* 0x0000001111117220 */ /* 0x000fe20000400000 */
[----:B------:R-:W-:Y:S02]  /*0350*/  SEL R11, R11, RZ, !P1 ;  /* 0x000000ff0b0b7207 */ /* 0x000fe40004800000 */
[----:B------:R-:W-:Y:S01]  /*0360*/  SHF.L.U32 R9, R8, 0x10, RZ ;  /* 0x0000001008097819 */ /* 0x000fe200000006ff */
[----:B------:R-:W-:Y:S01]  /*0370*/  FFMA R13, R14, R14, R13 ;  /* 0x0000000e0e0d7223 */ /* 0x000fe2000000000d */
[----:B------:R-:W-:-:S02]  /*0380*/  PRMT R8, R11, 0x7632, R8 ;  /* 0x000076320b087816 */ /* 0x000fc40000000008 */
[----:B------:R-:W-:Y:S01]  /*0390*/  SHF.L.U32 R11, R11, 0x10, RZ ;  /* 0x000000100b0b7819 */ /* 0x000fe200000006ff */
[----:B------:R-:W-:Y:S01]  /*03a0*/  FMUL R9, R9, R9 ;  /* 0x0000000909097220 */ /* 0x000fe20000400000 */
[C---:B------:R-:W-:Y:S01]  /*03b0*/  PRMT R5, R6.reuse, 0x7632, R5 ;  /* 0x0000763206057816 */ /* 0x040fe20000000005 */
[----:B------:R-:W-:Y:S01]  /*03c0*/  FADD R13, R13, R10 ;  /* 0x0000000a0d0d7221 */ /* 0x000fe20000000000 */
[----:B------:R-:W-:Y:S01]  /*03d0*/  SHF.L.U32 R6, R6, 0x10, RZ ;  /* 0x0000001006067819 */ /* 0x000fe200000006ff */
[----:B------:R-:W-:Y:S01]  /*03e0*/  FMUL R11, R11, R11 ;  /* 0x0000000b0b0b7220 */ /* 0x000fe20000400000 */
[----:B------:R-:W-:Y:S01]  /*03f0*/  FSEL R17, R17, -RZ, !P1 ;  /* 0x800000ff11117208 */ /* 0x000fe20004800000 */
[----:B------:R-:W-:Y:S01]  /*0400*/  FADD R12, R12, R13 ;  /* 0x0000000d0c0c7221 */ /* 0x000fe20000000000 */
[----:B------:R-:W-:Y:S02]  /*0410*/  SHF.L.U32 R8, R8, 0x10, RZ ;  /* 0x0000001008087819 */ /* 0x000fe400000006ff */
[----:B------:R-:W-:Y:S01]  /*0420*/  SHF.L.U32 R5, R5, 0x10, RZ ;  /* 0x0000001005057819 */ /* 0x000fe200000006ff */
[----:B------:R-:W-:Y:S01]  /*0430*/  FFMA R17, R6, R6, R17 ;  /* 0x0000000606117223 */ /* 0x000fe20000000011 */
[----:B------:R-:W-:Y:S01]  /*0440*/  FSEL R10, R9, -RZ, !P1 ;  /* 0x800000ff090a7208 */ /* 0x000fe20004800000 */
[----:B------:R-:W-:Y:S01]  /*0450*/  FMUL R8, R8, R8 ;  /* 0x0000000808087220 */ /* 0x000fe20000400000 */
[----:B------:R-:W-:Y:S01]  /*0460*/  PRMT R4, R7, 0x7632, R4 ;  /* 0x0000763207047816 */ /* 0x000fe20000000004 */
[----:B------:R-:W-:Y:S01]  /*0470*/  FADD R17, R17, R12 ;  /* 0x0000000c11117221 */ /* 0x000fe20000000000 */
[----:B------:R-:W-:Y:S01]  /*0480*/  SHF.L.U32 R7, R7, 0x10, RZ ;  /* 0x0000001007077819 */ /* 0x000fe200000006ff */
[----:B------:R-:W-:Y:S01]  /*0490*/  FFMA R10, R5, R5, R10 ;  /* 0x00000005050a7223 */ /* 0x000fe2000000000a */
[----:B------:R-:W-:-:S02]  /*04a0*/  FSEL R6, R11, -RZ, !P1 ;  /* 0x800000ff0b067208 */ /* 0x000fc40004800000 */
[----:B------:R-:W-:Y:S01]  /*04b0*/  SHF.L.U32 R4, R4, 0x10, RZ ;  /* 0x0000001004047819 */ /* 0x000fe200000006ff */
[----:B------:R-:W-:Y:S01]  /*04c0*/  FADD R17, R10, R17 ;  /* 0x000000110a117221 */ /* 0x000fe20000000000 */
[----:B------:R-:W-:Y:S01]  /*04d0*/  FSEL R5, R8, -RZ, !P1 ;  /* 0x800000ff08057208 */ /* 0x000fe20004800000 */
[----:B------:R-:W-:Y:S01]  /*04e0*/  FFMA R6, R7, R7, R6 ;  /* 0x0000000707067223 */ /* 0x000fe20000000006 */
[----:B------:R-:W-:-:S03]  /*04f0*/  SHF.R.U32.HI R10, RZ, 0x3, R2 ;  /* 0x00000003ff0a7819 */ /* 0x000fc60000011602 */
[----:B------:R-:W-:Y:S01]  /*0500*/  FFMA R5, R4, R4, R5 ;  /* 0x0000000404057223 */ /* 0x000fe20000000005 */
[----:B------:R-:W-:Y:S01]  /*0510*/  FADD R6, R6, R17 ;  /* 0x0000001106067221 */ /* 0x000fe20000000000 */
[----:B------:R-:W-:-:S03]  /*0520*/  LOP3.LUT R10, R10, 0x1c, RZ, 0xc0, !PT ;  /* 0x0000001c0a0a7812 */ /* 0x000fc600078ec0ff */
[----:B------:R-:W-:-:S05]  /*0530*/  FADD R5, R5, R6 ;  /* 0x0000000605057221 */ /* 0x000fca0000000000 */
[----:B------:R-:W0:Y:S02]  /*0540*/  SHFL.BFLY PT, R4, R5, 0x10, 0x1f ;  /* 0x0e001f0005047f89 */ /* 0x000e2400000e0000 */
[----:B0-----:R-:W-:-:S05]  /*0550*/  FADD R4, R5, R4 ;  /* 0x0000000405047221 */ /* 0x001fca0000000000 */
[----:B------:R-:W0:Y:S02]  /*0560*/  SHFL.BFLY PT, R7, R4, 0x8, 0x1f ;  /* 0x0d001f0004077f89 */ /* 0x000e2400000e0000 */
[----:B0-----:R-:W-:-:S05]  /*0570*/  FADD R7, R4, R7 ;  /* 0x0000000704077221 */ /* 0x001fca0000000000 */
[----:B------:R-:W0:Y:S02]  /*0580*/  SHFL.BFLY PT, R6, R7, 0x4, 0x1f ;  /* 0x0c801f0007067f89 */ /* 0x000e2400000e0000 */
[----:B0-----:R-:W-:-:S05]  /*0590*/  FADD R6, R7, R6 ;  /* 0x0000000607067221 */ /* 0x001fca0000000000 */
[----:B------:R-:W0:Y:S02]  /*05a0*/  SHFL.BFLY PT, R9, R6, 0x2, 0x1f ;  /* 0x0c401f0006097f89 */ /* 0x000e2400000e0000 */
[----:B0-----:R-:W-:-:S05]  /*05b0*/  FADD R9, R6, R9 ;  /* 0x0000000906097221 */ /* 0x001fca0000000000 */
[----:B------:R-:W0:Y:S02]  /*05c0*/  SHFL.BFLY PT, R8, R9, 0x1, 0x1f ;  /* 0x0c201f0009087f89 */ /* 0x000e2400000e0000 */
[----:B0-----:R-:W-:Y:S01]  /*05d0*/  FADD R11, R9, R8 ;  /* 0x00000008090b7221 */ /* 0x001fe20000000000 */
[----:B------:R-:W-:-:S04]  /*05e0*/  MOV R9, 0x4 ;  /* 0x0000000400097802 */ /* 0x000fc80000000f00 */
[----:B------:R-:W-:Y:S04]  /*05f0*/  @!P2 STS [R10], R11 ;  /* 0x0000000b0a00a388 */ /* 0x000fe80000000800 */
[----:B------:R-:W-:Y:S06]  /*0600*/  BAR.SYNC 0x0 ;  /* 0x0000000000007b1d */ /* 0x000fec0000000000 */
[----:B------:R-:W0:Y:S04]  /*0610*/  @!P3 LDS R3, [R2.X4] ;  /* 0x000000000203b984 */ /* 0x000e280000004800 */
[----:B0-----:R-:W0:Y:S02]  /*0620*/  SHFL.BFLY PT, R4, R3, 0x4, 0x1f ;  /* 0x0c801f0003047f89 */ /* 0x001e2400000e0000 */
[----:B0-----:R-:W-:-:S05]  /*0630*/  FADD R4, R3, R4 ;  /* 0x0000000403047221 */ /* 0x001fca0000000000 */
[----:B------:R-:W0:Y:S02]  /*0640*/  SHFL.BFLY PT, R5, R4, 0x2, 0x1f ;  /* 0x0c401f0004057f89 */ /* 0x000e2400000e0000 */
[----:B0-----:R-:W-:-:S05]  /*0650*/  FADD R5, R4, R5 ;  /* 0x0000000504057221 */ /* 0x001fca0000000000 */
[----:B------:R-:W0:Y:S02]  /*0660*/  SHFL.BFLY PT, R6, R5, 0x1, 0x1f ;  /* 0x0c201f0005067f89 */ /* 0x000e2400000e0000 */
[----:B0-----:R-:W-:Y:S01]  /*0670*/  FADD R7, R5, R6 ;  /* 0x0000000605077221 */ /* 0x001fe20000000000 */
[----:B------:R-:W-:-:S04]  /*0680*/  IMAD.WIDE R4, R0, R9, c[0x0][0x160] ;  /* 0x0000580000047625 */ /* 0x000fc800078e0209 */
[----:B------:R-:W-:Y:S01]  /*0690*/  @P0 STS [R2.X4], R7 ;  /* 0x0000000702000388 */ /* 0x000fe20000004800 */
[----:B------:R-:W-:-:S03]  /*06a0*/  IMAD.WIDE R8, R0, R9, c[0x0][0x188] ;  /* 0x0000620000087625 */ /* 0x000fc600078e0209 */
[----:B------:R-:W-:Y:S06]  /*06b0*/  BAR.SYNC 0x0 ;  /* 0x0000000000007b1d */ /* 0x000fec0000000000 */
[----:B------:R-:W0:Y:S04]  /*06c0*/  LDS R6, [RZ] ;  /* 0x00000000ff067984 */ /* 0x000e280000000800 */
[----:B------:R-:W-:Y:S06]  /*06d0*/  BAR.SYNC 0x0 ;  /* 0x0000000000007b1d */ /* 0x000fec0000000000 */
[----:B0-----:R-:W-:Y:S04]  /*06e0*/  STS [RZ], R6 ;  /* 0x00000006ff007388 */ /* 0x001fe80000000800 */
[----:B------:R-:W-:Y:S06]  /*06f0*/  BAR.SYNC 0x0 ;  /* 0x0000000000007b1d */ /* 0x000fec0000000000 */
[----:B------:R-:W0:Y:S02]  /*0700*/  LDS R3, [RZ] ;  /* 0x00000000ff037984 */ /* 0x000e240000000800 */
[----:B0-----:R-:W-:-:S04]  /*0710*/  FFMA R3, R3, R36, 9.9999997473787516356e-06 ;  /* 0x3727c5ac03037423 */ /* 0x001fc80000000024 */
[----:B------:R-:W0:Y:S01]  /*0720*/  MUFU.RSQ R11, R3 ;  /* 0x00000003000b7308 */ /* 0x000e220000001400 */
[----:B------:R-:W-:Y:S06]  /*0730*/  BAR.SYNC 0x0 ;  /* 0x0000000000007b1d */ /* 0x000fec0000000000 */
[----:B0-----:R0:W-:Y:S04]  /*0740*/  @!P4 STG.E [R4.64], R11 ;  /* 0x0000000b0400c986 */ /* 0x0011e8000c101906 */
[----:B------:R1:W5:Y:S01]  /*0750*/  LDG.E.EL R35, [R8.64] ;  /* 0x0000000608237981 */ /* 0x000362000c2e1900 */
[----:B------:R-:W-:Y:S01]  /*0760*/  FFMA R36, R6, R36, 9.9999997473787516356e-06 ;  /* 0x3727c5ac06247423 */ /* 0x000fe20000000024 */
[----:B------:R-:W-:Y:S01]  /*0770*/  MOV R34, RZ ;  /* 0x000000ff00227202 */ /* 0x000fe20000000f00 */
[----:B------:R-:W-:Y:S01]  /*0780*/  CS2R R32, SRZ ;  /* 0x0000000000207805 */ /* 0x000fe2000001ff00 */
[----:B------:R-:W-:Y:S01]  /*0790*/  MOV R7, RZ ;  /* 0x000000ff00077202 */ /* 0x000fe20000000f00 */
[----:B------:R-:W-:Y:S01]  /*07a0*/  CS2R R2, SRZ ;  /* 0x0000000000027805 */ /* 0x000fe2000001ff00 */
[----:B------:R-:W-:Y:S01]  /*07b0*/  UPLOP3.LUT UP0, UPT, UPT, UPT, UPT, 0x80, 0x0 ;  /* 0x000000000000789c */ /* 0x000fe20003f0f070 */
[----:B------:R-:W2:Y:S01]  /*07c0*/  MUFU.RSQ R36, R36 ;  /* 0x0000002400247308 */ /* 0x000ea20000001400 */
[----:B0-----:R-:W-:Y:S01]  /*07d0*/  CS2R R4, SRZ ;  /* 0x0000000000047805 */ /* 0x001fe2000001ff00 */
[----:B------:R-:W-:-:S06]  /*07e0*/  UMOV UR4, URZ ;  /* 0x0000003f00047c82 */ /* 0x000fcc0008000000 */
.L_x_0:
[----:B------:R-:W-:Y:S01]  /*07f0*/  LOP3.LUT R29, R37, UR4, RZ, 0xfc, !PT ;  /* 0x00000004251d7c12 */ /* 0x000fe2000f8efcff */
[----:B-1----:R-:W-:Y:S01]  /*0800*/  CS2R R8, SRZ ;  /* 0x0000000000087805 */ /* 0x002fe2000001ff00 */
[----:B------:R-:W-:Y:S01]  /*0810*/  MOV R31, 0x2 ;  /* 0x00000002001f7802 */ /* 0x000fe20000000f00 */
[----:B------:R-:W-:Y:S01]  /*0820*/  CS2R R10, SRZ ;  /* 0x00000000000a7805 */ /* 0x000fe2000001ff00 */
[----:B------:R-:W-:Y:S01]  /*0830*/  ISETP.GE.U32.AND P5, PT, R29, 0x900, PT ;  /* 0x000009001d00780c */ /* 0x000fe20003fa6070 */
[----:B------:R-:W-:Y:S01]  /*0840*/  IMAD R40, R0, 0x900, R29 ;  /* 0x0000090000287824 */ /* 0x000fe200078e021d */
[----:B------:R-:W-:Y:S01]  /*0850*/  MOV R6, 0x4 ;  /* 0x0000000400067802 */ /* 0x000fe20000000f00 */
[----:B------:R-:W-:Y:S01]  /*0860*/  CS2R R20, SRZ ;  /* 0x0000000000147805 */ /* 0x000fe2000001ff00 */
[----:B------:R-:W-:Y:S01]  /*0870*/  CS2R R22, SRZ ;  /* 0x0000000000167805 */ /* 0x000fe2000001ff00 */
[----:B------:R-:W-:Y:S01]  /*0880*/  IMAD.WIDE R14, R40, R31, c[0x0][0x180] ;  /* 0x00006000280e7625 */ /* 0x000fe200078e021f */
[----:B------:R-:W-:Y:S01]  /*0890*/  CS2R R24, SRZ ;  /* 0x0000000000187805 */ /* 0x000fe2000001ff00 */
[----:B------:R-:W-:-:S02]  /*08a0*/  CS2R R26, SRZ ;  /* 0x00000000001a7805 */ /* 0x000fc4000001ff00 */
[----:B------:R-:W-:-:S04]  /*08b0*/  IMAD.WIDE.U32 R18, R29, R6, c[0x0][0x190] ;  /* 0x000064001d127625 */ /* 0x000fc800078e0006 */
[----:B------:R-:W-:Y:S01]  /*08c0*/  IMAD.WIDE R16, R40, R6, c[0x0][0x198] ;  /* 0x0000660028107625 */ /* 0x000fe200078e0206 */
[----:B------:R0:W3:Y:S04]  /*08d0*/  @!P5 LDG.E.EF.128 R8, [R14.64] ;  /* 0x000000060e08d981 */ /* 0x0000e8000c0e1d00 */
[----:B------:R1:W4:Y:S04]  /*08e0*/  @!P5 LDG.E.EL.128 R20, [R18.64] ;  /* 0x000000061214d981 */ /* 0x000328000c2e1d00 */
[----:B------:R2:W4:Y:S01]  /*08f0*/  @!P5 LDG.E.EF.128 R24, [R16.64] ;  /* 0x000000061018d981 */ /* 0x000522000c0e1d00 */
[C---:B------:R-:W-:Y:S01]  /*0900*/  IADD3 R39, R37.reuse, 0x4, RZ ;  /* 0x0000000425277810 */ /* 0x040fe20007ffe0ff */
[----:B0-----:R-:W-:Y:S01]  /*0910*/  CS2R R14, SRZ ;  /* 0x00000000000e7805 */ /* 0x001fe2000001ff00 */
[----:B------:R-:W-:-:S04]  /*0920*/  IADD3 R30, P6, R37, UR4, RZ ;  /* 0x00000004251e7c10 */ /* 0x000fc8000ffde0ff */
[----:B------:R-:W-:Y:S02]  /*0930*/  IADD3.X R13, RZ, RZ, RZ, P6, !PT ;  /* 0x000000ffff0d7210 */ /* 0x000fe400037fe4ff */
[C---:B------:R-:W-:Y:S02]  /*0940*/  SHF.L.U32 R28, R30.reuse, 0x2, RZ ;  /* 0x000000021e1c7819 */ /* 0x040fe400000006ff */
[----:B--2---:R-:W-:Y:S02]  /*0950*/  LOP3.LUT R17, R39, UR4, RZ, 0xfc, !PT ;  /* 0x0000000427117c12 */ /* 0x004fe4000f8efcff */
[----:B------:R-:W-:Y:S02]  /*0960*/  SHF.L.U64.HI R30, R30, 0x2, R13 ;  /* 0x000000021e1e7819 */ /* 0x000fe4000001020d */
[----:B------:R-:W-:Y:S01]  /*0970*/  IADD3 R44, P6, R28, c[0x0][0x190], RZ ;  /* 0x000064001c2c7a10 */ /* 0x000fe20007fde0ff */
[----:B------:R-:W-:Y:S01]  /*0980*/  IMAD R43, R0, 0x900, R17 ;  /* 0x00000900002b7824 */ /* 0x000fe200078e0211 */
[----:B-1----:R-:W-:Y:S01]  /*0990*/  CS2R R18, SRZ ;  /* 0x0000000000127805 */ /* 0x002fe2000001ff00 */
[----:B------:R-:W-:Y:S01]  /*09a0*/  CS2R R16, SRZ ;  /* 0x0000000000107805 */ /* 0x000fe2000001ff00 */
[----:B------:R-:W-:Y:S01]  /*09b0*/  CS2R R12, SRZ ;  /* 0x00000000000c7805 */ /* 0x000fe2000001ff00 */
[----:B------:R-:W-:Y:S01]  /*09c0*/  IMAD.WIDE R42, R43, R6, c[0x0][0x198] ;  /* 0x000066002b2a7625 */ /* 0x000fe200078e0206 */
[----:B------:R-:W-:-:S04]  /*09d0*/  IADD3.X R45, R30, c[0x0][0x194], RZ, P6, !PT ;  /* 0x000065001e2d7a10 */ /* 0x000fc800037fe4ff */
[----:B------:R0:W2:Y:S04]  /*09e0*/  @!P5 LDG.E.EF.128 R16, [R42.64] ;  /* 0x000000062a10d981 */ /* 0x0000a8000c0e1d00 */
[----:B------:R1:W2:Y:S01]  /*09f0*/  @!P5 LDG.E.EL.128 R12, [R44.64+0x10] ;  /* 0x000010062c0cd981 */ /* 0x0002a2000c2e1d00 */
[----:B0-----:R-:W-:Y:S01]  /*0a00*/  IMAD.WIDE R42, R40, R31, c[0x0][0x170] ;  /* 0x00005c00282a7625 */ /* 0x001fe200078e021f */
[----:B---3--:R-:W-:Y:S02]  /*0a10*/  SEL R39, R9, RZ, !P5 ;  /* 0x000000ff09277207 */ /* 0x008fe40006800000 */
[----:B----4-:R-:W-:Y:S02]  /*0a20*/  SEL R22, R22, RZ, !P5 ;  /* 0x000000ff16167207 */ /* 0x010fe40006800000 */
[----:B-1----:R-:W-:-:S02]  /*0a30*/  SHF.L.U32 R44, R39, 0x10, RZ ;  /* 0x00000010272c7819 */ /* 0x002fc400000006ff */
[----:B------:R-:W-:Y:S01]  /*0a40*/  SEL R26, R26, RZ, !P5 ;  /* 0x000000ff1a1a7207 */ /* 0x000fe20006800000 */
[----:B------:R-:W-:Y:S02]  /*0a50*/  FADD R22, R22, 1 ;  /* 0x3f80000016167421 */ /* 0x000fe40000000000 */
[----:B-----5:R-:W-:Y:S02]  /*0a60*/  FMUL R9, R35, R44 ;  /* 0x0000002c23097220 */ /* 0x020fe40000400000 */
[----:B------:R-:W-:-:S04]  /*0a70*/  FMUL R26, R26, 48 ;  /* 0x424000001a1a7820 */ /* 0x000fc80000400000 */
[----:B------:R-:W-:Y:S01]  /*0a80*/  FFMA R9, R9, R22, R26 ;  /* 0x0000001609097223 */ /* 0x000fe2000000001a */
[----:B------:R-:W-:Y:S02]  /*0a90*/  SEL R22, R20, RZ, !P5 ;  /* 0x000000ff14167207 */ /* 0x000fe40006800000 */
[----:B------:R-:W-:Y:S02]  /*0aa0*/  SEL R20, R8, RZ, !P5 ;  /* 0x000000ff08147207 */ /* 0x000fe40006800000 */
[----:B------:R-:W-:Y:S01]  /*0ab0*/  SEL R23, R23, RZ, !P5 ;  /* 0x000000ff17177207 */ /* 0x000fe20006800000 */
[----:B------:R-:W-:Y:S01]  /*0ac0*/  FADD R8, R22, 1 ;  /* 0x3f80000016087421 */ /* 0x000fe20000000000 */
[----:B------:R-:W-:Y:S02]  /*0ad0*/  PRMT R39, R39, 0x7632, R39 ;  /* 0x0000763227277816 */ /* 0x000fe40000000027 */
[----:B------:R-:W-:Y:S02]  /*0ae0*/  SEL R26, R24, RZ, !P5 ;  /* 0x000000ff181a7207 */ /* 0x000fe40006800000 */
[----:B------:R-:W-:-:S02]  /*0af0*/  SHF.L.U32 R22, R20, 0x10, RZ ;  /* 0x0000001014167819 */ /* 0x000fc400000006ff */
[----:B------:R-:W-:Y:S01]  /*0b00*/  SHF.L.U32 R24, R39, 0x10, RZ ;  /* 0x0000001027187819 */ /* 0x000fe200000006ff */
[----:B------:R-:W-:Y:S01]  /*0b10*/  FADD R39, R23, 1 ;  /* 0x3f80000017277421 */ /* 0x000fe20000000000 */
[----:B------:R-:W-:Y:S01]  /*0b20*/  FMUL R26, R26, 48 ;  /* 0x424000001a1a7820 */ /* 0x000fe20000400000 */
[----:B------:R-:W-:Y:S01]  /*0b30*/  FMUL R23, R35, R22 ;  /* 0x0000001623177220 */ /* 0x000fe20000400000 */
[----:B------:R-:W-:-:S03]  /*0b40*/  SEL R27, R27, RZ, !P5 ;  /* 0x000000ff1b1b7207 */ /* 0x000fc60006800000 */
[----:B------:R-:W-:Y:S01]  /*0b50*/  FFMA R8, R23, R8, R26 ;  /* 0x0000000817087223 */ /* 0x000fe2000000001a */
[----:B------:R-:W-:Y:S01]  /*0b60*/  PRMT R23, R20, 0x7632, R23 ;  /* 0x0000763214177816 */ /* 0x000fe20000000017 */
[----:B------:R-:W-:Y:S01]  /*0b70*/  FMUL R27, R27, 48 ;  /* 0x424000001b1b7820 */ /* 0x000fe20000400000 */
[----:B------:R-:W-:Y:S01]  /*0b80*/  FMUL R22, R35, R24 ;  /* 0x0000001823167220 */ /* 0x000fe20000400000 */
[----:B------:R-:W-:Y:S02]  /*0b90*/  SEL R24, R21, RZ, !P5 ;  /* 0x000000ff15187207 */ /* 0x000fe40006800000 */
[----:B------:R-:W-:Y:S02]  /*0ba0*/  SEL R25, R25, RZ, !P5 ;  /* 0x000000ff19197207 */ /* 0x000fe40006800000 */
[----:B------:R-:W-:Y:S01]  /*0bb0*/  SHF.L.U32 R26, R23, 0x10, RZ ;  /* 0x00000010171a7819 */ /* 0x000fe200000006ff */
[----:B------:R-:W-:Y:S01]  /*0bc0*/  FFMA R39, R22, R39, R27 ;  /* 0x0000002716277223 */ /* 0x000fe2000000001b */
[----:B------:R-:W-:Y:S01]  /*0bd0*/  CS2R R20, SRZ ;  /* 0x0000000000147805 */ /* 0x000fe2000001ff00 */
[----:B------:R-:W-:Y:S01]  /*0be0*/  CS2R R22, SRZ ;  /* 0x0000000000167805 */ /* 0x000fe2000001ff00 */
[----:B------:R-:W-:Y:S01]  /*0bf0*/  FADD R27, R24, 1 ;  /* 0x3f800000181b7421 */ /* 0x000fe20000000000 */
[----:B------:R-:W-:Y:S01]  /*0c00*/  FMUL R25, R25, 48 ;  /* 0x4240000019197820 */ /* 0x000fe20000400000 */
[----:B------:R-:W-:Y:S01]  /*0c10*/  FMUL R40, R35, R26 ;  /* 0x0000001a23287220 */ /* 0x000fe20000400000 */
[----:B------:R-:W-:Y:S01]  /*0c20*/  SEL R11, R11, RZ, !P5 ;  /* 0x000000ff0b0b7207 */ /* 0x000fe20006800000 */
[----:B------:R-:W-:Y:S01]  /*0c30*/  IMAD.WIDE.U32 R44, R29, R6, c[0x0][0x178] ;  /* 0x00005e001d2c7625 */ /* 0x000fe200078e0006 */
[----:B------:R0:W3:Y:S01]  /*0c40*/  @!P5 LDG.E.EF.128 R20, [R42.64] ;  /* 0x000000062a14d981 */ /* 0x0000e2000c0e1d00 */
[----:B------:R-:W-:Y:S01]  /*0c50*/  FFMA R40, R40, R27, R25 ;  /* 0x0000001b28287223 */ /* 0x000fe20000000019 */
[----:B------:R-:W-:Y:S01]  /*0c60*/  PRMT R29, R11, 0x7632, R29 ;  /* 0x000076320b1d7816 */ /* 0x000fe2000000001d */
[----:B------:R-:W-:Y:S01]  /*0c70*/  CS2R R24, SRZ ;  /* 0x0000000000187805 */ /* 0x000fe2000001ff00 */
[----:B------:R-:W-:Y:S01]  /*0c80*/  CS2R R26, SRZ ;  /* 0x00000000001a7805 */ /* 0x000fe2000001ff00 */
[----:B--2---:R-:W-:-:S02]  /*0c90*/  SEL R19, R19, RZ, !P5 ;  /* 0x000000ff13137207 */ /* 0x004fc40006800000 */
[----:B------:R-:W-:Y:S02]  /*0ca0*/  SHF.L.U32 R31, R29, 0x10, RZ ;  /* 0x000000101d1f7819 */ /* 0x000fe400000006ff */
[----:B------:R-:W-:Y:S01]  /*0cb0*/  SEL R41, R15, RZ, !P5 ;  /* 0x000000ff0f297207 */ /* 0x000fe20006800000 */
[----:B------:R1:W2:Y:S01]  /*0cc0*/  @!P5 LDG.E.EL.128 R24, [R44.64] ;  /* 0x000000062c18d981 */ /* 0x0002a2000c2e1d00 */
[----:B------:R-:W-:Y:S01]  /*0cd0*/  FMUL R29, R19, 48 ;  /* 0x42400000131d7820 */ /* 0x000fe20000400000 */
[----:B------:R-:W-:Y:S01]  /*0ce0*/  FMUL R15, R35, R31 ;  /* 0x0000001f230f7220 */ /* 0x000fe20000400000 */
[----:B0-----:R-:W-:Y:S01]  /*0cf0*/  IADD3 R42, P6, R28, c[0x0][0x178], RZ ;  /* 0x00005e001c2a7a10 */ /* 0x001fe20007fde0ff */
[----:B------:R-:W-:-:S03]  /*0d00*/  FADD R19, R41, 1 ;  /* 0x3f80000029137421 */ /* 0x000fc60000000000 */
[----:B------:R-:W-:Y:S01]  /*0d10*/  IADD3.X R43, R30, c[0x0][0x17c], RZ, P6, !PT ;  /* 0x00005f001e2b7a10 */ /* 0x000fe200037fe4ff */
[----:B------:R-:W-:Y:S01]  /*0d20*/  FFMA R15, R15, R19, R29 ;  /* 0x000000130f0f7223 */ /* 0x000fe2000000001d */
[----:B------:R-:W-:Y:S01]  /*0d30*/  CS2R R30, SRZ ;  /* 0x00000000001e7805 */ /* 0x000fe2000001ff00 */
[----:B------:R-:W-:-:S06]  /*0d40*/  CS2R R28, SRZ ;  /* 0x00000000001c7805 */ /* 0x000fcc000001ff00 */
[----:B------:R0:W4:Y:S01]  /*0d50*/  @!P5 LDG.E.EL.128 R28, [R42.64+0x10] ;  /* 0x000010062a1cd981 */ /* 0x000122000c2e1d00 */
[----:B-1----:R-:W-:Y:S02]  /*0d60*/  SHF.L.U32 R44, R11, 0x10, RZ ;  /* 0x000000100b2c7819 */ /* 0x002fe400000006ff */
[----:B------:R-:W-:Y:S02]  /*0d70*/  SEL R18, R18, RZ, !P5 ;  /* 0x000000ff12127207 */ /* 0x000fe40006800000 */
[----:B------:R-:W-:Y:S01]  /*0d80*/  SEL R11, R14, RZ, !P5 ;  /* 0x000000ff0e0b7207 */ /* 0x000fe20006800000 */
[----:B------:R-:W-:Y:S01]  /*0d90*/  FMUL R14, R35, R44 ;  /* 0x0000002c230e7220 */ /* 0x000fe20000400000 */
[----:B------:R-:W-:Y:S01]  /*0da0*/  SEL R10, R10, RZ, !P5 ;  /* 0x000000ff0a0a7207 */ /* 0x000fe20006800000 */
[----:B------:R-:W-:Y:S02]  /*0db0*/  FMUL R19, R18, 48 ;  /* 0x4240000012137820 */ /* 0x000fe40000400000 */
[----:B------:R-:W-:Y:S01]  /*0dc0*/  FADD R11, R11, 1 ;  /* 0x3f8000000b0b7421 */ /* 0x000fe20000000000 */
[----:B------:R-:W-:-:S03]  /*0dd0*/  SEL R17, R17, RZ, !P5 ;  /* 0x000000ff11117207 */ /* 0x000fc60006800000 */
[----:B------:R-:W-:Y:S01]  /*0de0*/  FFMA R14, R14, R11, R19 ;  /* 0x0000000b0e0e7223 */ /* 0x000fe20000000013 */
[----:B------:R-:W-:Y:S02]  /*0df0*/  PRMT R11, R10, 0x7632, R11 ;  /* 0x000076320a0b7816 */ /* 0x000fe4000000000b */
[----:B------:R-:W-:Y:S02]  /*0e00*/  SEL R12, R12, RZ, !P5 ;  /* 0x000000ff0c0c7207 */ /* 0x000fe40006800000 */
[----:B------:R-:W-:Y:S02]  /*0e10*/  SEL R16, R16, RZ, !P5 ;  /* 0x000000ff10107207 */ /* 0x000fe40006800000 */
[----:B------:R-:W-:Y:S01]  /*0e20*/  SHF.L.U32 R10, R10, 0x10, RZ ;  /* 0x000000100a0a7819 */ /* 0x000fe200000006ff */
[----:B------:R-:W-:Y:S01]  /*0e30*/  FMUL R18, R17, 48 ;  /* 0x4240000011127820 */ /* 0x000fe20000400000 */
[----:B------:R-:W-:Y:S01]  /*0e40*/  SEL R13, R13, RZ, !P5 ;  /* 0x000000ff0d0d7207 */ /* 0x000fe20006800000 */
[----:B------:R-:W-:Y:S01]  /*0e50*/  FMUL R19, R16, 48 ;  /* 0x4240000010137820 */ /* 0x000fe20000400000 */
[----:B0-----:R-:W-:Y:S01]  /*0e60*/  SHF.L.U32 R42, R11, 0x10, RZ ;  /* 0x000000100b2a7819 */ /* 0x001fe200000006ff */
[----:B------:R-:W-:Y:S01]  /*0e70*/  FMUL R10, R35, R10 ;  /* 0x0000000a230a7220 */ /* 0x000fe20000400000 */
[----:B------:R-:W-:Y:S01]  /*0e80*/  FADD R17, R12, 1 ;  /* 0x3f8000000c117421 */ /* 0x000fe20000000000 */
[----:B------:R-:W-:-:S02]  /*0e90*/  FADD R16, R13, 1 ;  /* 0x3f8000000d107421 */ /* 0x000fc40000000000 */
[----:B------:R-:W-:Y:S01]  /*0ea0*/  FMUL R11, R35, R42 ;  /* 0x0000002a230b7220 */ /* 0x000fe20000400000 */
[----:B------:R-:W-:-:S03]  /*0eb0*/  FFMA R12, R10, R17, R19 ;  /* 0x000000110a0c7223 */ /* 0x000fc60000000013 */
[----:B------:R-:W-:Y:S01]  /*0ec0*/  FFMA R13, R11, R16, R18 ;  /* 0x000000100b0d7223 */ /* 0x000fe20000000012 */
[----:B------:R-:W-:Y:S06]  /*0ed0*/  BAR.SYNC 0x0 ;  /* 0x0000000000007b1d */ /* 0x000fec0000000000 */
[----:B---3--:R-:W-:Y:S02]  /*0ee0*/  SEL R20, R20, RZ, !P5 ;  /* 0x000000ff14147207 */ /* 0x008fe40006800000 */
[----:B------:R-:W-:Y:S02]  /*0ef0*/  SEL R21, R21, RZ, !P5 ;  /* 0x000000ff15157207 */ /* 0x000fe40006800000 */
[----:B------:R-:W-:-:S02]  /*0f00*/  PRMT R10, R20, 0x7632, R10 ;  /* 0x00007632140a7816 */ /* 0x000fc4000000000a */
[----:B------:R-:W-:Y:S02]  /*0f10*/  SHF.L.U32 R19, R21, 0x10, RZ ;  /* 0x0000001015137819 */ /* 0x000fe400000006ff */
[----:B------:R-:W-:Y:S02]  /*0f20*/  SHF.L.U32 R11, R10, 0x10, RZ ;  /* 0x000000100a0b7819 */ /* 0x000fe400000006ff */
[----:B--2---:R-:W-:Y:S02]  /*0f30*/  SEL R26, R26, RZ, !P5 ;  /* 0x000000ff1a1a7207 */ /* 0x004fe40006800000 */
[----:B------:R-:W-:Y:S01]  /*0f40*/  SEL R25, R25, RZ, !P5 ;  /* 0x000000ff19197207 */ /* 0x000fe20006800000 */
[----:B------:R-:W-:Y:S01]  /*0f50*/  FMUL R10, R36, R19 ;  /* 0x00000013240a7220 */ /* 0x000fe20000400000 */
[----:B------:R-:W-:Y:S01]  /*0f60*/  SEL R24, R24, RZ, !P5 ;  /* 0x000000ff18187207 */ /* 0x000fe20006800000 */
[----:B------:R-:W-:Y:S01]  /*0f70*/  FADD R26, R26, 1 ;  /* 0x3f8000001a1a7421 */ /* 0x000fe20000000000 */
[----:B------:R-:W-:Y:S01]  /*0f80*/  SHF.L.U32 R17, R20, 0x10, RZ ;  /* 0x0000001014117819 */ /* 0x000fe200000006ff */
[----:B------:R-:W-:Y:S01]  /*0f90*/  FADD R25, R25, 1 ;  /* 0x3f80000019197421 */ /* 0x000fe20000000000 */
[----:B------:R-:W-:Y:S01]  /*0fa0*/  PRMT R21, R21, 0x7632, R21 ;  /* 0x0000763215157816 */ /* 0x000fe20000000015 */
[----:B------:R-:W-:Y:S01]  /*0fb0*/  FMUL R11, R36, R11 ;  /* 0x0000000b240b7220 */ /* 0x000fe20000400000 */
[----:B------:R-:W-:-:S02]  /*0fc0*/  SEL R22, R22, RZ, !P5 ;  /* 0x000000ff16167207 */ /* 0x000fc40006800000 */
[----:B------:R-:W-:Y:S01]  /*0fd0*/  SEL R23, R23, RZ, !P5 ;  /* 0x000000ff17177207 */ /* 0x000fe20006800000 */
[----:B------:R-:W-:Y:S01]  /*0fe0*/  FADD R24, R24, 1 ;  /* 0x3f80000018187421 */ /* 0x000fe20000000000 */
[----:B------:R-:W-:Y:S01]  /*0ff0*/  FMUL R17, R36, R17 ;  /* 0x0000001124117220 */ /* 0x000fe20000400000 */
[----:B------:R-:W-:Y:S01]  /*1000*/  FFMA R10, R10, R26, R9 ;  /* 0x0000001a0a0a7223 */ /* 0x000fe20000000009 */
[----:B------:R-:W-:Y:S01]  /*1010*/  SHF.L.U32 R21, R21, 0x10, RZ ;  /* 0x0000001015157819 */ /* 0x000fe200000006ff */
[----:B------:R-:W-:Y:S01]  /*1020*/  FFMA R9, R11, R25, R40 ;  /* 0x000000190b097223 */ /* 0x000fe20000000028 */
[----:B------:R-:W-:Y:S02]  /*1030*/  SEL R27, R27, RZ, !P5 ;  /* 0x000000ff1b1b7207 */ /* 0x000fe40006800000 */
[----:B------:R-:W-:Y:S02]  /*1040*/  PRMT R11, R22, 0x7632, R11 ;  /* 0x00007632160b7816 */ /* 0x000fe4000000000b */
[----:B------:R-:W-:Y:S01]  /*1050*/  PRMT R16, R23, 0x7632, R16 ;  /* 0x0000763217107816 */ /* 0x000fe20000000010 */
[----:B------:R-:W-:Y:S01]  /*1060*/  FFMA R8, R17, R24, R8 ;  /* 0x0000001811087223 */ /* 0x000fe20000000008 */
[----:B------:R-:W-:Y:S01]  /*1070*/  FMUL R18, R36, R21 ;  /* 0x0000001524127220 */ /* 0x000fe20000400000 */
[----:B------:R-:W-:Y:S01]  /*1080*/  SHF.L.U32 R17, R23, 0x10, RZ ;  /* 0x0000001017117819 */ /* 0x000fe200000006ff */
[----:B------:R-:W-:Y:S01]  /*1090*/  FADD R27, R27, 1 ;  /* 0x3f8000001b1b7421 */ /* 0x000fe20000000000 */
[----:B----4-:R-:W-:-:S02]  /*10a0*/  SEL R28, R28, RZ, !P5 ;  /* 0x000000ff1c1c7207 */ /* 0x010fc40006800000 */
[----:B------:R-:W-:Y:S02]  /*10b0*/  SEL R29, R29, RZ, !P5 ;  /* 0x000000ff1d1d7207 */ /* 0x000fe40006800000 */
[----:B------:R-:W-:Y:S02]  /*10c0*/  SEL R30, R30, RZ, !P5 ;  /* 0x000000ff1e1e7207 */ /* 0x000fe40006800000 */
[----:B------:R-:W-:Y:S02]  /*10d0*/  SEL R31, R31, RZ, !P5 ;  /* 0x000000ff1f1f7207 */ /* 0x000fe40006800000 */
[----:B------:R-:W-:Y:S02]  /*10e0*/  SHF.L.U32 R19, R22, 0x10, RZ ;  /* 0x0000001016137819 */ /* 0x000fe400000006ff */
[----:B------:R-:W-:Y:S02]  /*10f0*/  SHF.L.U32 R21, R11, 0x10, RZ ;  /* 0x000000100b157819 */ /* 0x000fe400000006ff */
[----:B------:R-:W-:Y:S01]  /*1100*/  SHF.L.U32 R23, R16, 0x10, RZ ;  /* 0x0000001010177819 */ /* 0x000fe200000006ff */
[----:B------:R-:W-:Y:S01]  /*1110*/  FFMA R11, R18, R27, R39 ;  /* 0x0000001b120b7223 */ /* 0x000fe20000000027 */
[C---:B------:R-:W-:Y:S01]  /*1120*/  FMUL R19, R36.reuse, R19 ;  /* 0x0000001324137220 */ /* 0x040fe20000400000 */
[C---:B------:R-:W-:Y:S01]  /*1130*/  FMUL R17, R36.reuse, R17 ;  /* 0x0000001124117220 */ /* 0x040fe20000400000 */
[C---:B------:R-:W-:Y:S01]  /*1140*/  FMUL R18, R36.reuse, R21 ;  /* 0x0000001524127220 */ /* 0x040fe20000400000 */
[----:B------:R-:W-:Y:S01]  /*1150*/  FMUL R16, R36, R23 ;  /* 0x0000001724107220 */ /* 0x000fe20000400000 */
[----:B------:R-:W-:Y:S01]  /*1160*/  FADD R28, R28, 1 ;  /* 0x3f8000001c1c7421 */ /* 0x000fe20000000000 */
[----:B------:R-:W-:Y:S01]  /*1170*/  FADD R29, R29, 1 ;  /* 0x3f8000001d1d7421 */ /* 0x000fe20000000000 */
[----:B------:R-:W-:Y:S01]  /*1180*/  FADD R30, R30, 1 ;  /* 0x3f8000001e1e7421 */ /* 0x000fe20000000000 */
[----:B------:R-:W-:Y:S01]  /*1190*/  FADD R31, R31, 1 ;  /* 0x3f8000001f1f7421 */ /* 0x000fe20000000000 */
[----:B------:R-:W-:Y:S01]  /*11a0*/  FFMA R12, R19, R28, R12 ;  /* 0x0000001c130c7223 */ /* 0x000fe2000000000c */
[----:B------:R-:W-:Y:S01]  /*11b0*/  FFMA R13, R18, R29, R13 ;  /* 0x0000001d120d7223 */ /* 0x000fe2000000000d */
[----:B------:R-:W-:Y:S01]  /*11c0*/  FFMA R14, R17, R30, R14 ;  /* 0x0000001e110e7223 */ /* 0x000fe2000000000e */
[----:B------:R-:W-:Y:S01]  /*11d0*/  FFMA R15, R16, R31, R15 ;  /* 0x0000001f100f7223 */ /* 0x000fe2000000000f */
[----:B------:R-:W-:-:S05]  /*11e0*/  SHF.L.U32 R26, R38, 0x5, RZ ;  /* 0x00000005261a7819 */ /* 0x000fca00000006ff */
[----:B------:R-:W-:Y:S04]  /*11f0*/  STS.128 [R26], R8 ;  /* 0x000000081a007388 */ /* 0x000fe80000000c00 */
[----:B------:R-:W-:Y:S04]  /*1200*/  STS.128 [R26+0x10], R12 ;  /* 0x0000100c1a007388 */ /* 0x000fe80000000c00 */
[----:B------:R-:W-:Y:S06]  /*1210*/  BAR.SYNC 0x0 ;  /* 0x0000000000007b1d */ /* 0x000fec0000000000 */
[----:B------:R-:W0:Y:S04]  /*1220*/  LDS.128 R16, [R38.X16] ;  /* 0x0000000026107984 */ /* 0x000e28000000cc00 */
[----:B------:R-:W1:Y:S01]  /*1230*/  LDS.128 R20, [R38.X16+0x1000] ;  /* 0x0010000026147984 */ /* 0x000e62000000cc00 */
[----:B------:R-:W-:-:S04]  /*1240*/  SHF.L.U32 R24, R38, 0x2, RZ ;  /* 0x0000000226187819 */ /* 0x000fc800000006ff */
[----:B------:R-:W-:-:S04]  /*1250*/  LOP3.LUT R25, R24, UR4, RZ, 0xfc, !PT ;  /* 0x0000000418197c12 */ /* 0x000fc8000f8efcff */
[----:B------:R-:W-:Y:S01]  /*1260*/  ISETP.GE.U32.AND P6, PT, R25, 0x900, PT ;  /* 0x000009001900780c */ /* 0x000fe20003fc6070 */
[----:B------:R-:W-:Y:S01]  /*1270*/  IMAD R25, R0, 0x900, R25 ;  /* 0x0000090000197824 */ /* 0x000fe200078e0219 */
[----:B------:R-:W-:-:S03]  /*1280*/  IADD3 R27, R24, 0x400, RZ ;  /* 0x00000400181b7810 */ /* 0x000fc60007ffe0ff */
[----:B------:R-:W-:Y:S01]  /*1290*/  IMAD.WIDE R24, R25, R6, c[0x0][0x1a8] ;  /* 0x00006a0019187625 */ /* 0x000fe200078e0206 */
[----:B------:R-:W-:Y:S01]  /*12a0*/  LOP3.LUT R27, R27, UR4, RZ, 0xfc, !PT ;  /* 0x000000041b1b7c12 */ /* 0x000fe2000f8efcff */
[----:B------:R-:W-:Y:S01]  /*12b0*/  FMUL R8, R8, R8 ;  /* 0x0000000808087220 */ /* 0x000fe20000400000 */
[----:B------:R-:W-:-:S03]  /*12c0*/  FMUL R26, R9, R9 ;  /* 0x00000009091a7220 */ /* 0x000fc60000400000 */
[----:B------:R-:W-:Y:S01]  /*12d0*/  IMAD R31, R0, 0x900, R27 ;  /* 0x00000900001f7824 */ /* 0x000fe200078e021b */
[----:B------:R-:W-:Y:S01]  /*12e0*/  FMUL R10, R10, R10 ;  /* 0x0000000a0a0a7220 */ /* 0x000fe20000400000 */
[----:B------:R-:W-:Y:S01]  /*12f0*/  FMUL R11, R11, R11 ;  /* 0x0000000b0b0b7220 */ /* 0x000fe20000400000 */
[----:B------:R-:W-:Y:S01]  /*1300*/  FMUL R12, R12, R12 ;  /* 0x0000000c0c0c7220 */ /* 0x000fe20000400000 */
[----:B------:R-:W-:Y:S01]  /*1310*/  FMUL R13, R13, R13 ;  /* 0x0000000d0d0d7220 */ /* 0x000fe20000400000 */
[----:B0-----:R0:W-:Y:S01]  /*1320*/  @!P6 STG.E.128 [R24.64], R16 ;  /* 0x000000101800e986 */ /* 0x0011e2000c101d06 */
[----:B------:R-:W-:Y:S02]  /*1330*/  ISETP.GE.U32.AND P6, PT, R27, 0x900, PT ;  /* 0x000009001b00780c */ /* 0x000fe40003fc6070 */
[----:B------:R-:W-:Y:S01]  /*1340*/  FSEL R27, R8, -RZ, !P5 ;  /* 0x800000ff081b7208 */ /* 0x000fe20006800000 */
[----:B------:R-:W-:Y:S01]  /*1350*/  IMAD.WIDE R8, R31, R6, c[0x0][0x1a8] ;  /* 0x00006a001f087625 */ /* 0x000fe200078e0206 */
[----:B------:R-:W-:Y:S01]  /*1360*/  FMUL R14, R14, R14 ;  /* 0x0000000e0e0e7220 */ /* 0x000fe20000400000 */
[----:B------:R-:W-:Y:S01]  /*1370*/  FMUL R15, R15, R15 ;  /* 0x0000000f0f0f7220 */ /* 0x000fe20000400000 */
[----:B------:R-:W-:-:S02]  /*1380*/  FSEL R29, R10, -RZ, !P5 ;  /* 0x800000ff0a1d7208 */ /* 0x000fc40006800000 */
[----:B------:R-:W-:-:S05]  /*1390*/  FSEL R10, R13, -RZ, !P5 ;  /* 0x800000ff0d0a7208 */ /* 0x000fca0006800000 */
[----:B-1----:R1:W-:Y:S01]  /*13a0*/  @!P6 STG.E.128 [R8.64], R20 ;  /* 0x000000140800e986 */ /* 0x0023e2000c101d06 */
[----:B------:R-:W-:Y:S02]  /*13b0*/  FSEL R26, R26, -RZ, !P5 ;  /* 0x800000ff1a1a7208 */ /* 0x000fe40006800000 */
[----:B0-----:R-:W-:Y:S02]  /*13c0*/  FSEL R16, R11, -RZ, !P5 ;  /* 0x800000ff0b107208 */ /* 0x001fe40006800000 */
[----:B------:R-:W-:Y:S02]  /*13d0*/  FSEL R11, R12, -RZ, !P5 ;  /* 0x800000ff0c0b7208 */ /* 0x000fe40006800000 */
[----:B------:R-:W-:Y:S02]  /*13e0*/  FSEL R13, R14, -RZ, !P5 ;  /* 0x800000ff0e0d7208 */ /* 0x000fe40006800000 */
[----:B------:R-:W-:Y:S02]  /*13f0*/  FSEL R12, R15, -RZ, !P5 ;  /* 0x800000ff0f0c7208 */ /* 0x000fe40006800000 */
[----:B------:R-:W-:Y:S01]  /*1400*/  PLOP3.LUT P5, PT, PT, PT, UP0, 0x80, 0x0 ;  /* 0x000000000000781c */ /* 0x000fe20003faf008 */
[----:B------:R-:W-:-:S02]  /*1410*/  UPLOP3.LUT UP0, UPT, UPT, UPT, UPT, 0x40, 0x0 ;  /* 0x000000000000789c */ /* 0x000fc40003f0e870 */
[----:B------:R-:W-:Y:S01]  /*1420*/  UMOV UR4, 0x800 ;  /* 0x0000080000047882 */ /* 0x000fe20000000000 */
[----:B------:R-:W-:Y:S01]  /*1430*/  FADD R34, R27, R34 ;  /* 0x000000221b227221 */ /* 0x000fe20000000000 */
[----:B------:R-:W-:Y:S01]  /*1440*/  FADD R32, R29, R32 ;  /* 0x000000201d207221 */ /* 0x000fe20000000000 */
[----:B------:R-:W-:Y:S01]  /*1450*/  FADD R33, R26, R33 ;  /* 0x000000211a217221 */ /* 0x000fe20000000000 */
[----:B------:R-:W-:Y:S01]  /*1460*/  FADD R7, R16, R7 ;  /* 0x0000000710077221 */ /* 0x000fe20000000000 */
[----:B------:R-:W-:Y:S01]  /*1470*/  FADD R2, R11, R2 ;  /* 0x000000020b027221 */ /* 0x000fe20000000000 */
[----:B------:R-:W-:Y:S01]  /*1480*/  FADD R3, R10, R3 ;  /* 0x000000030a037221 */ /* 0x000fe20000000000 */
[----:B------:R-:W-:Y:S01]  /*1490*/  FADD R4, R13, R4 ;  /* 0x000000040d047221 */ /* 0x000fe20000000000 */
[----:B------:R-:W-:Y:S02]  /*14a0*/  FADD R5, R12, R5 ;  /* 0x000000050c057221 */ /* 0x000fe40000000000 */
[----:B-1----:R-:W-:Y:S05]  /*14b0*/  @P5 BRA `(.L_x_0) ;  /* 0xfffff33000005947 */ /* 0x002fea000383ffff */
[----:B------:R-:W-:Y:S01]  /*14c0*/  FADD R33, R34, R33 ;  /* 0x0000002122217221 */ /* 0x000fe20000000000 */
[----:B------:R-:W0:Y:S01]  /*14d0*/  S2R R11, SR_TID.X ;  /* 0x00000000000b7919 */ /* 0x000e220000002100 */
[----:B------:R-:W-:-:S02]  /*14e0*/  MOV R28, 0x39e38e39 ;  /* 0x39e38e39001c7802 */ /* 0x000fc40000000f00 */
[----:B------:R-:W-:Y:S01]  /*14f0*/  FADD R32, R32, R33 ;  /* 0x0000002120207221 */ /* 0x000fe20000000000 */
[----:B------:R-:W-:Y:S06]  /*1500*/  BAR.SYNC 0x0 ;  /* 0x0000000000007b1d */ /* 0x000fec0000000000 */
[----:B------:R-:W-:-:S04]  /*1510*/  FADD R7, R7, R32 ;  /* 0x0000002007077221 */ /* 0x000fc80000000000 */
[----:B------:R-:W-:-:S04]  /*1520*/  FADD R2, R2, R7 ;  /* 0x0000000702027221 */ /* 0x000fc80000000000 */
[----:B------:R-:W-:-:S04]  /*1530*/  FADD R3, R3, R2 ;  /* 0x0000000203037221 */ /* 0x000fc80000000000 */
[----:B------:R-:W-:Y:S01]  /*1540*/  FADD R4, R4, R3 ;  /* 0x0000000304047221 */ /* 0x000fe20000000000 */
[----:B0-----:R-:W-:-:S03]  /*1550*/  SHF.R.U32.HI R10, RZ, 0x3, R11 ;  /* 0x00000003ff0a7819 */ /* 0x001fc6000001160b */
[----:B------:R-:W-:Y:S01]  /*1560*/  FADD R4, R5, R4 ;  /* 0x0000000405047221 */ /* 0x000fe20000000000 */
[----:B------:R-:W-:-:S04]  /*1570*/  LOP3.LUT R10, R10, 0x1c, RZ, 0xc0, !PT ;  /* 0x0000001c0a0a7812 */ /* 0x000fc800078ec0ff */
        /* <DEDUP_REMOVED lines=10> */
[----:B------:R-:W-:Y:S04]  /*1620*/  @!P2 STS [R10], R7 ;  /* 0x000000070a00a388 */ /* 0x000fe80000000800 */
[----:B------:R-:W-:Y:S06]  /*1630*/  BAR.SYNC 0x0 ;  /* 0x0000000000007b1d */ /* 0x000fec0000000000 */
[----:B------:R-:W0:Y:S01]  /*1640*/  @!P3 LDS R9, [R11.X4] ;  /* 0x000000000b09b984 */ /* 0x000e220000004800 */
[----:B------:R-:W-:-:S03]  /*1650*/  SHF.R.S32.HI R7, RZ, 0x1f, R0 ;  /* 0x0000001fff077819 */ /* 0x000fc60000011400 */
[----:B0-----:R-:W0:Y:S02]  /*1660*/  SHFL.BFLY PT, R2, R9, 0x4, 0x1f ;  /* 0x0c801f0009027f89 */ /* 0x001e2400000e0000 */
[----:B0-----:R-:W-:-:S05]  /*1670*/  FADD R2, R9, R2 ;  /* 0x0000000209027221 */ /* 0x001fca0000000000 */
[----:B------:R-:W0:Y:S02]  /*1680*/  SHFL.BFLY PT, R3, R2, 0x2, 0x1f ;  /* 0x0c401f0002037f89 */ /* 0x000e2400000e0000 */
[----:B0-----:R-:W-:Y:S01]  /*1690*/  FADD R3, R2, R3 ;  /* 0x0000000302037221 */ /* 0x001fe20000000000 */
[----:B------:R-:W-:-:S04]  /*16a0*/  LOP3.LUT R2, R11, 0xff, RZ, 0xc0, !PT ;  /* 0x000000ff0b027812 */ /* 0x000fc800078ec0ff */
[----:B------:R-:W0:Y:S02]  /*16b0*/  SHFL.BFLY PT, R4, R3, 0x1, 0x1f ;  /* 0x0c201f0003047f89 */ /* 0x000e2400000e0000 */
[----:B0-----:R-:W-:Y:S01]  /*16c0*/  FADD R4, R3, R4 ;  /* 0x0000000403047221 */ /* 0x001fe20000000000 */
[----:B------:R-:W-:Y:S02]  /*16d0*/  SHF.L.U32 R3, R2, 0x3, RZ ;  /* 0x0000000302037819 */ /* 0x000fe400000006ff */
[C---:B------:R-:W-:Y:S02]  /*16e0*/  LEA R2, P2, R37.reuse, c[0x0][0x1a0], 0x2 ;  /* 0x0000680025027a11 */ /* 0x040fe400078410ff */
[----:B------:R-:W-:Y:S04]  /*16f0*/  @P0 STS [R11.X4], R4 ;  /* 0x000000040b000388 */ /* 0x000fe80000004800 */
[----:B------:R-:W-:Y:S06]  /*1700*/  BAR.SYNC 0x0 ;  /* 0x0000000000007b1d */ /* 0x000fec0000000000 */
[----:B------:R-:W0:Y:S04]  /*1710*/  LDS R26, [RZ] ;  /* 0x00000000ff1a7984 */ /* 0x000e280000000800 */
[----:B------:R-:W-:Y:S06]  /*1720*/  BAR.SYNC 0x0 ;  /* 0x0000000000007b1d */ /* 0x000fec0000000000 */
[C---:B------:R-:W-:Y:S01]  /*1730*/  LEA R24, P0, R0.reuse, c[0x0][0x168], 0x2 ;  /* 0x00005a0000187a11 */ /* 0x040fe200078010ff */
[----:B------:R-:W-:Y:S01]  /*1740*/  IMAD R4, R0, 0x900, R3 ;  /* 0x0000090000047824 */ /* 0x000fe200078e0203 */
[----:B------:R-:W-:-:S02]  /*1750*/  IADD3 R37, R37, 0x4, RZ ;  /* 0x0000000425257810 */ /* 0x000fc40007ffe0ff */
[----:B------:R-:W-:Y:S02]  /*1760*/  LEA.HI.X R25, R0, c[0x0][0x16c], R7, 0x2, P0 ;  /* 0x00005b0000197a11 */ /* 0x000fe400000f1407 */
[----:B------:R-:W-:Y:S02]  /*1770*/  SHF.R.S32.HI R7, RZ, 0x1f, R4 ;  /* 0x0000001fff077819 */ /* 0x000fe40000011404 */
[C---:B------:R-:W-:Y:S02]  /*1780*/  LEA R8, P0, R4.reuse, c[0x0][0x1a8], 0x2 ;  /* 0x00006a0004087a11 */ /* 0x040fe400078010ff */
[----:B------:R-:W-:Y:S02]  /*1790*/  IADD3.X R3, RZ, c[0x0][0x1a4], RZ, P2, !PT ;  /* 0x00006900ff037a10 */ /* 0x000fe400017fe4ff */
[----:B------:R-:W-:Y:S01]  /*17a0*/  LEA.HI.X R9, R4, c[0x0][0x1ac], R7, 0x2, P0 ;  /* 0x00006b0004097a11 */ /* 0x000fe200000f1407 */
[----:B0-----:R-:W-:Y:S04]  /*17b0*/  STS [RZ], R26 ;  /* 0x0000001aff007388 */ /* 0x001fe80000000800 */
[----:B------:R-:W-:Y:S06]  /*17c0*/  BAR.SYNC 0x0 ;  /* 0x0000000000007b1d */ /* 0x000fec0000000000 */
[----:B------:R-:W0:Y:S02]  /*17d0*/  LDS R5, [RZ] ;  /* 0x00000000ff057984 */ /* 0x000e240000000800 */
[----:B0-----:R-:W-:-:S04]  /*17e0*/  FFMA R5, R5, R28, 9.9999997473787516356e-06 ;  /* 0x3727c5ac05057423 */ /* 0x001fc8000000001c */
[----:B------:R0:W1:Y:S01]  /*17f0*/  MUFU.RSQ R27, R5 ;  /* 0x00000005001b7308 */ /* 0x0000620000001400 */
[----:B------:R-:W-:Y:S06]  /*1800*/  BAR.SYNC 0x0 ;  /* 0x0000000000007b1d */ /* 0x000fec0000000000 */
[----:B0-----:R-:W-:-:S04]  /*1810*/  IMAD R5, R0, 0x900, R37 ;  /* 0x0000090000057824 */ /* 0x001fc800078e0225 */
[----:B------:R-:W-:Y:S01]  /*1820*/  IMAD.WIDE R16, R5, R6, c[0x0][0x1a8] ;  /* 0x00006a0005107625 */ /* 0x000fe200078e0206 */
[----:B-1----:R0:W-:Y:S04]  /*1830*/  @!P4 STG.E [R24.64], R27 ;  /* 0x0000001b1800c986 */ /* 0x0021e8000c101906 */
[----:B------:R-:W0:Y:S04]  /*1840*/  LDG.E.EF.128 R8, [R8.64] ;  /* 0x0000000608087981 */ /* 0x000e28000c0e1d00 */
[----:B------:R-:W2:Y:S04]  /*1850*/  LDG.E.EL.128 R12, [R2.64] ;  /* 0x00000006020c7981 */ /* 0x000ea8000c2e1d00 */
[----:B------:R-:W3:Y:S04]  /*1860*/  LDG.E.EF.128 R16, [R16.64] ;  /* 0x0000000610107981 */ /* 0x000ee8000c0e1d00 */
[----:B------:R-:W4:Y:S01]  /*1870*/  LDG.E.EL.128 R20, [R2.64+0x10] ;  /* 0x0000100602147981 */ /* 0x000f22000c2e1d00 */
[----:B------:R-:W-:-:S06]  /*1880*/  FFMA R0, R26, R28, 9.9999997473787516356e-06 ;  /* 0x3727c5ac1a007423 */ /* 0x000fcc000000001c */
[----:B------:R-:W0:Y:S02]  /*1890*/  MUFU.RSQ R0, R0 ;  /* 0x0000000000007308 */ /* 0x000e240000001400 */
[C---:B0-----:R-:W-:Y:S01]  /*18a0*/  FMUL R24, R0.reuse, R8 ;  /* 0x0000000800187220 */ /* 0x041fe20000400000 */
[C---:B------:R-:W-:Y:S01]  /*18b0*/  FMUL R25, R0.reuse, R9 ;  /* 0x0000000900197220 */ /* 0x040fe20000400000 */
[C---:B------:R-:W-:Y:S01]  /*18c0*/  FMUL R10, R0.reuse, R10 ;  /* 0x0000000a000a7220 */ /* 0x040fe20000400000 */
[----:B------:R-:W-:Y:S01]  /*18d0*/  FMUL R11, R0, R11 ;  /* 0x0000000b000b7220 */ /* 0x000fe20000400000 */
[----:B--2---:R-:W-:Y:S01]  /*18e0*/  FADD R9, R12, 1 ;  /* 0x3f8000000c097421 */ /* 0x004fe20000000000 */
[----:B------:R-:W-:Y:S01]  /*18f0*/  FADD R8, R13, 1 ;  /* 0x3f8000000d087421 */ /* 0x000fe20000000000 */
[----:B------:R-:W-:Y:S01]  /*1900*/  FADD R13, R14, 1 ;  /* 0x3f8000000e0d7421 */ /* 0x000fe20000000000 */
[----:B------:R-:W-:Y:S01]  /*1910*/  FADD R12, R15, 1 ;  /* 0x3f8000000f0c7421 */ /* 0x000fe20000000000 */
[----:B------:R-:W-:Y:S01]  /*1920*/  FMUL R24, R24, R9 ;  /* 0x0000000918187220 */ /* 0x000fe20000400000 */
[----:B------:R-:W-:Y:S01]  /*1930*/  FMUL R25, R25, R8 ;  /* 0x0000000819197220 */ /* 0x000fe20000400000 */
[----:B------:R-:W-:Y:S01]  /*1940*/  FMUL R13, R10, R13 ;  /* 0x0000000d0a0d7220 */ /* 0x000fe20000400000 */
[----:B------:R-:W-:Y:S01]  /*1950*/  FMUL R12, R11, R12 ;  /* 0x0000000c0b0c7220 */ /* 0x000fe20000400000 */
[C---:B---3--:R-:W-:Y:S01]  /*1960*/  FMUL R16, R0.reuse, R16 ;  /* 0x0000001000107220 */ /* 0x048fe20000400000 */
[C---:B------:R-:W-:Y:S01]  /*1970*/  FMUL R17, R0.reuse, R17 ;  /* 0x0000001100117220 */ /* 0x040fe20000400000 */
[C---:B------:R-:W-:Y:S01]  /*1980*/  FMUL R18, R0.reuse, R18 ;  /* 0x0000001200127220 */ /* 0x040fe20000400000 */
[----:B------:R-:W-:Y:S01]  /*1990*/  FMUL R19, R0, R19 ;  /* 0x0000001300137220 */ /* 0x000fe20000400000 */
[----:B----4-:R-:W-:Y:S01]  /*19a0*/  FADD R9, R20, 1 ;  /* 0x3f80000014097421 */ /* 0x010fe20000000000 */
[----:B------:R-:W-:Y:S01]  /*19b0*/  FADD R8, R21, 1 ;  /* 0x3f80000015087421 */ /* 0x000fe20000000000 */
[----:B------:R-:W-:Y:S01]  /*19c0*/  FADD R11, R22, 1 ;  /* 0x3f800000160b7421 */ /* 0x000fe20000000000 */
[----:B------:R-:W-:Y:S01]  /*19d0*/  FADD R10, R23, 1 ;  /* 0x3f800000170a7421 */ /* 0x000fe20000000000 */
[----:B------:R-:W-:Y:S01]  /*19e0*/  LEA R22, P0, R4, c[0x0][0x1b0], 0x1 ;  /* 0x00006c0004167a11 */ /* 0x000fe200078008ff */
[----:B------:R-:W-:Y:S01]  /*19f0*/  FMUL R9, R16, R9 ;  /* 0x0000000910097220 */ /* 0x000fe20000400000 */
[----:B------:R-:W-:Y:S01]  /*1a00*/  IADD3 R20, R4, 0x800, RZ ;  /* 0x0000080004147810 */ /* 0x000fe20007ffe0ff */
[----:B------:R-:W-:Y:S01]  /*1a10*/  FMUL R8, R17, R8 ;  /* 0x0000000811087220 */ /* 0x000fe20000400000 */
[----:B------:R-:W-:Y:S01]  /*1a20*/  FMUL R11, R18, R11 ;  /* 0x0000000b120b7220 */ /* 0x000fe20000400000 */
[----:B------:R-:W-:Y:S01]  /*1a30*/  FMUL R10, R19, R10 ;  /* 0x0000000a130a7220 */ /* 0x000fe20000400000 */
[----:B------:R-:W-:Y:S01]  /*1a40*/  F2FP.BF16.PACK_AB R16, R25, R24 ;  /* 0x000000181910723e */ /* 0x000fe200000010ff */
[----:B------:R-:W-:Y:S01]  /*1a50*/  CS2R R14, SRZ ;  /* 0x00000000000e7805 */ /* 0x000fe2000001ff00 */
[----:B------:R-:W-:-:S02]  /*1a60*/  LEA.HI.X R23, R4, c[0x0][0x1b4], R7, 0x1, P0 ;  /* 0x00006d0004177a11 */ /* 0x000fc400000f0c07 */
[----:B------:R-:W-:Y:S02]  /*1a70*/  SHF.R.S32.HI R21, RZ, 0x1f, R20 ;  /* 0x0000001fff157819 */ /* 0x000fe40000011414 */
[----:B------:R-:W-:Y:S02]  /*1a80*/  LEA R24, P0, R20, c[0x0][0x1a8], 0x2 ;  /* 0x00006a0014187a11 */ /* 0x000fe400078010ff */
[----:B------:R-:W-:Y:S02]  /*1a90*/  F2FP.BF16.PACK_AB R18, R8, R9 ;  /* 0x000000090812723e */ /* 0x000fe400000010ff */
[----:B------:R-:W-:Y:S01]  /*1aa0*/  F2FP.BF16.PACK_AB R19, R10, R11 ;  /* 0x0000000b0a13723e */ /* 0x000fe200000010ff */
[----:B------:R-:W-:Y:S01]  /*1ab0*/  CS2R R8, SRZ ;  /* 0x0000000000087805 */ /* 0x000fe2000001ff00 */
[----:B------:R-:W-:Y:S01]  /*1ac0*/  F2FP.BF16.PACK_AB R17, R12, R13 ;  /* 0x0000000d0c11723e */ /* 0x000fe200000010ff */
[----:B------:R-:W-:Y:S01]  /*1ad0*/  CS2R R10, SRZ ;  /* 0x00000000000a7805 */ /* 0x000fe2000001ff00 */
[----:B------:R-:W-:Y:S01]  /*1ae0*/  LEA.HI.X R25, R20, c[0x0][0x1ac], R21, 0x2, P0 ;  /* 0x00006b0014197a11 */ /* 0x000fe200000f1415 */
[----:B------:R-:W-:-:S02]  /*1af0*/  CS2R R12, SRZ ;  /* 0x00000000000c7805 */ /* 0x000fc4000001ff00 */
[----:B------:R0:W-:Y:S04]  /*1b00*/  STG.E.128 [R22.64], R16 ;  /* 0x0000001016007986 */ /* 0x0001e8000c101d06 */
[----:B------:R-:W2:Y:S04]  /*1b10*/  @!P1 LDG.E.EF.128 R8, [R24.64] ;  /* 0x0000000618089981 */ /* 0x000ea8000c0e1d00 */
[----:B------:R-:W3:Y:S01]  /*1b20*/  @!P1 LDG.E.EL.128 R12, [R2.64+0x2000] ;  /* 0x00200006020c9981 */ /* 0x000ee2000c2e1d00 */
[----:B0-----:R-:W-:Y:S01]  /*1b30*/  IADD3 R23, R5, 0x800, RZ ;  /* 0x0000080005177810 */ /* 0x001fe20007ffe0ff */
[----:B------:R-:W-:Y:S01]  /*1b40*/  CS2R R16, SRZ ;  /* 0x0000000000107805 */ /* 0x000fe2000001ff00 */
[----:B------:R-:W-:Y:S01]  /*1b50*/  CS2R R18, SRZ ;  /* 0x0000000000127805 */ /* 0x000fe2000001ff00 */
[----:B------:R-:W-:-:S02]  /*1b60*/  CS2R R4, SRZ ;  /* 0x0000000000047805 */ /* 0x000fc4000001ff00 */
[----:B------:R-:W-:Y:S02]  /*1b70*/  IMAD.WIDE R22, R23, R6, c[0x0][0x1a8] ;  /* 0x00006a0017167625 */ /* 0x000fe400078e0206 */
[----:B------:R-:W-:-:S03]  /*1b80*/  CS2R R6, SRZ ;  /* 0x0000000000067805 */ /* 0x000fc6000001ff00 */
[----:B------:R-:W4:Y:S04]  /*1b90*/  @!P1 LDG.E.EF.128 R16, [R22.64] ;  /* 0x0000000616109981 */ /* 0x000f28000c0e1d00 */
[----:B------:R0:W5:Y:S01]  /*1ba0*/  @!P1 LDG.E.EL.128 R4, [R2.64+0x2010] ;  /* 0x0020100602049981 */ /* 0x000162000c2e1d00 */
[----:B--2---:R-:W-:Y:S02]  /*1bb0*/  SEL R11, R11, RZ, !P1 ;  /* 0x000000ff0b0b7207 */ /* 0x004fe40004800000 */
[----:B------:R-:W-:Y:S02]  /*1bc0*/  SEL R27, R10, RZ, !P1 ;  /* 0x000000ff0a1b7207 */ /* 0x000fe40004800000 */
[----:B---3--:R-:W-:Y:S01]  /*1bd0*/  SEL R12, R12, RZ, !P1 ;  /* 0x000000ff0c0c7207 */ /* 0x008fe20004800000 */
[C---:B0-----:R-:W-:Y:S01]  /*1be0*/  FMUL R3, R0.reuse, R11 ;  /* 0x0000000b00037220 */ /* 0x041fe20000400000 */
[----:B------:R-:W-:Y:S01]  /*1bf0*/  SEL R15, R15, RZ, !P1 ;  /* 0x000000ff0f0f7207 */ /* 0x000fe20004800000 */
[----:B------:R-:W-:Y:S01]  /*1c00*/  FMUL R2, R0, R27 ;  /* 0x0000001b00027220 */ /* 0x000fe20000400000 */
[----:B------:R-:W-:Y:S01]  /*1c10*/  SEL R10, R13, RZ, !P1 ;  /* 0x000000ff0d0a7207 */ /* 0x000fe20004800000 */
[----:B------:R-:W-:Y:S01]  /*1c20*/  FADD R11, R12, 1 ;  /* 0x3f8000000c0b7421 */ /* 0x000fe20000000000 */
[----:B------:R-:W-:Y:S01]  /*1c30*/  SEL R9, R9, RZ, !P1 ;  /* 0x000000ff09097207 */ /* 0x000fe20004800000 */
[----:B------:R-:W-:Y:S01]  /*1c40*/  FADD R12, R15, 1 ;  /* 0x3f8000000f0c7421 */ /* 0x000fe20000000000 */
[----:B------:R-:W-:Y:S01]  /*1c50*/  SEL R13, R14, RZ, !P1 ;  /* 0x000000ff0e0d7207 */ /* 0x000fe20004800000 */
[----:B------:R-:W-:Y:S01]  /*1c60*/  FADD R10, R10, 1 ;  /* 0x3f8000000a0a7421 */ /* 0x000fe20000000000 */
[----:B------:R-:W-:Y:S01]  /*1c70*/  SEL R25, R8, RZ, !P1 ;  /* 0x000000ff08197207 */ /* 0x000fe20004800000 */
[----:B------:R-:W-:Y:S01]  /*1c80*/  FMUL R12, R3, R12 ;  /* 0x0000000c030c7220 */ /* 0x000fe20000400000 */
[----:B------:R-:W-:Y:S01]  /*1c90*/  FMUL R9, R0, R9 ;  /* 0x0000000900097220 */ /* 0x000fe20000400000 */
[----:B------:R-:W-:-:S02]  /*1ca0*/  FADD R13, R13, 1 ;  /* 0x3f8000000d0d7421 */ /* 0x000fc40000000000 */
[----:B------:R-:W-:Y:S01]  /*1cb0*/  FMUL R8, R0, R25 ;  /* 0x0000001900087220 */ /* 0x000fe20000400000 */
[----:B------:R-:W-:Y:S01]  /*1cc0*/  FMUL R10, R9, R10 ;  /* 0x0000000a090a7220 */ /* 0x000fe20000400000 */
[----:B------:R-:W-:Y:S02]  /*1cd0*/  FMUL R13, R2, R13 ;  /* 0x0000000d020d7220 */ /* 0x000fe40000400000 */
[----:B------:R-:W-:Y:S01]  /*1ce0*/  FMUL R11, R8, R11 ;  /* 0x0000000b080b7220 */ /* 0x000fe20000400000 */
[----:B----4-:R-:W-:Y:S02]  /*1cf0*/  SEL R3, R16, RZ, !P1 ;  /* 0x000000ff10037207 */ /* 0x010fe40004800000 */
[----:B------:R-:W-:Y:S02]  /*1d00*/  SEL R17, R17, RZ, !P1 ;  /* 0x000000ff11117207 */ /* 0x000fe40004800000 */
[----:B-----5:R-:W-:Y:S01]  /*1d10*/  SEL R4, R4, RZ, !P1 ;  /* 0x000000ff04047207 */ /* 0x020fe20004800000 */
[----:B------:R-:W-:Y:S01]  /*1d20*/  FMUL R2, R0, R3 ;  /* 0x0000000300027220 */ /* 0x000fe20000400000 */
[----:B------:R-:W-:Y:S01]  /*1d30*/  SEL R15, R18, RZ, !P1 ;  /* 0x000000ff120f7207 */ /* 0x000fe20004800000 */
[----:B------:R-:W-:Y:S01]  /*1d40*/  FMUL R3, R0, R17 ;  /* 0x0000001100037220 */ /* 0x000fe20000400000 */
[----:B------:R-:W-:Y:S01]  /*1d50*/  SEL R5, R5, RZ, !P1 ;  /* 0x000000ff05057207 */ /* 0x000fe20004800000 */
[----:B------:R-:W-:Y:S01]  /*1d60*/  FADD R9, R4, 1 ;  /* 0x3f80000004097421 */ /* 0x000fe20000000000 */
[----:B------:R-:W-:Y:S01]  /*1d70*/  SEL R19, R19, RZ, !P1 ;  /* 0x000000ff13137207 */ /* 0x000fe20004800000 */
[----:B------:R-:W-:Y:S01]  /*1d80*/  FMUL R4, R0, R15 ;  /* 0x0000000f00047220 */ /* 0x000fe20000400000 */
[----:B------:R-:W-:Y:S01]  /*1d90*/  SEL R6, R6, RZ, !P1 ;  /* 0x000000ff06067207 */ /* 0x000fe20004800000 */
[----:B------:R-:W-:Y:S01]  /*1da0*/  FADD R8, R5, 1 ;  /* 0x3f80000005087421 */ /* 0x000fe20000000000 */
[----:B------:R-:W-:Y:S01]  /*1db0*/  SEL R7, R7, RZ, !P1 ;  /* 0x000000ff07077207 */ /* 0x000fe20004800000 */
[----:B------:R-:W-:Y:S01]  /*1dc0*/  FMUL R0, R0, R19 ;  /* 0x0000001300007220 */ /* 0x000fe20000400000 */
[----:B------:R-:W-:Y:S01]  /*1dd0*/  FMUL R9, R2, R9 ;  /* 0x0000000902097220 */ /* 0x000fe20000400000 */
[----:B------:R-:W-:Y:S01]  /*1de0*/  FADD R5, R6, 1 ;  /* 0x3f80000006057421 */ /* 0x000fe20000000000 */
[----:B------:R-:W-:Y:S01]  /*1df0*/  FMUL R8, R3, R8 ;  /* 0x0000000803087220 */ /* 0x000fe20000400000 */
[----:B------:R-:W-:Y:S01]  /*1e00*/  FADD R7, R7, 1 ;  /* 0x3f80000007077421 */ /* 0x000fe20000000000 */
[----:B------:R-:W-:Y:S01]  /*1e10*/  LEA R2, P0, R20, c[0x0][0x1b0], 0x1 ;  /* 0x00006c0014027a11 */ /* 0x000fe200078008ff */
[----:B------:R-:W-:Y:S01]  /*1e20*/  FMUL R4, R4, R5 ;  /* 0x0000000504047220 */ /* 0x000fe20000400000 */
[----:B------:R-:W-:Y:S01]  /*1e30*/  F2FP.BF16.PACK_AB R16, R10, R11 ;  /* 0x0000000b0a10723e */ /* 0x000fe200000010ff */
[----:B------:R-:W-:Y:S01]  /*1e40*/  FMUL R7, R0, R7 ;  /* 0x0000000700077220 */ /* 0x000fe20000400000 */
[----:B------:R-:W-:-:S02]  /*1e50*/  LEA.HI.X R3, R20, c[0x0][0x1b4], R21, 0x1, P0 ;  /* 0x00006d0014037a11 */ /* 0x000fc400000f0c15 */
[----:B------:R-:W-:Y:S02]  /*1e60*/  F2FP.BF16.PACK_AB R17, R12, R13 ;  /* 0x0000000d0c11723e */ /* 0x000fe400000010ff */
[----:B------:R-:W-:Y:S02]  /*1e70*/  F2FP.BF16.PACK_AB R18, R8, R9 ;  /* 0x000000090812723e */ /* 0x000fe400000010ff */
[----:B------:R-:W-:Y:S01]  /*1e80*/  F2FP.BF16.PACK_AB R19, R7, R4 ;  /* 0x000000040713723e */ /* 0x000fe200000010ff */
[----:B------:R-:W-:Y:S06]  /*1e90*/  @P1 EXIT ;  /* 0x000000000000194d */ /* 0x000fec0003800000 */
[----:B------:R-:W-:Y:S01]  /*1ea0*/  STG.E.128 [R2.64], R16 ;  /* 0x0000001002007986 */ /* 0x000fe2000c101d06 */
[----:B------:R-:W-:Y:S05]  /*1eb0*/  EXIT ;  /* 0x000000000000794d */ /* 0x000fea0003800000 */
.L_x_1:
[----:B------:R-:W-:-:S00]  /*1ec0*/  BRA `(.L_x_1) ;  /* 0xfffffff000007947 */ /* 0x000fc0000383ffff */
[----:B------:R-:W-:-:S00]  /*1ed0*/  NOP ;  /* 0x0000000000007918 */ /* 0x000fc00000000000 */
        /* <DEDUP_REMOVED lines=10> */
.L_x_2:


//--------------------- .nv.global.init           --------------------------
	.section	.nv.global.init,"aw",@progbits
.nv.global.init:
	.type		_$_str,@object
	.size		_$_str,(.L_0 - _$_str)
_$_str:
        /*0000*/ 	.byte	0x5f, 0x5f, 0x43, 0x55, 0x44, 0x41, 0x5f, 0x46, 0x54, 0x5a, 0x00
.L_0:


//--------------------- .nv.shared.triton__0d1d2d3d4d5d6d7d8d9d10d11de12de --------------------------
	.section	.nv.shared.triton__0d1d2d3d4d5d6d7d8d9d10d11de12de,"aw",@nobits
	.align	16
